	.target	sm_90a

	.elftype	@"ET_EXEC"


//--------------------- .note.nv.tkinfo           --------------------------
	.section	.note.nv.tkinfo,"",@"SHT_NOTE"
	.sectionflags	@"SHF_NOTE_NV_TKINFO"
	.tkinfo
        /*0018*/ 	.word	0x00000002
        /*0030*/ 	.string	""
        /*0030*/ 	.string	"ptxas"
        /*0030*/ 	.string	"Cuda compilation tools, release 13.0, V13.0.88"
        /*0030*/ 	.string	"Build cuda_13.0.r13.0/compiler.36424714_0"
        /*0030*/ 	.string	"-arch sm_90a -m 64 "



//--------------------- .note.nv.cuinfo           --------------------------
	.section	.note.nv.cuinfo,"",@"SHT_NOTE"
	.sectionflags	@"SHF_NOTE_NV_CUINFO"
        /*0018*/ 	.short	0x0002
        /*001a*/ 	.short	0x005a
        /*001c*/ 	.short	0x0082
	.zero		2


//--------------------- .nv.info                  --------------------------
	.section	.nv.info,"",@"SHT_CUDA_INFO"
	.align	4


	//----- nvinfo : EIATTR_REGCOUNT
	.align		4
        /*0000*/ 	.byte	0x04, 0x2f
        /*0002*/ 	.short	(.L_12 - .L_11)
	.align		4
.L_11:
        /*0004*/ 	.word	index@(_ZN7cutlass6KernelINS_4gemm6kernel15Rank2KUniversalINS1_11threadblock13MmaMultistageINS1_9GemmShapeILi32ELi32ELi16EEENS_9transform11threadblock28PredicatedTileAccessIteratorINS_11MatrixShapeILi32ELi16EEEdNS_6layout11ColumnMajorELi1ENS8_31PitchLinearWarpStripedThreadMapINS_16PitchLinearShapeILi32ELi16EEELi128ENSG_ILi16ELi2EEELi1EEENS_5ArrayIdLi1ELb1EEELb0ENSD_9NoPermuteEEENS9_25RegularTileAccessIteratorISC_dNSD_43ColumnMajorTensorOpMultiplicandCongruous64bELi1ESJ_Li8EEELNS_4arch14CacheOperation4KindE0ENSA_INSB_ILi16ELi32EEEdNSD_8RowMajorELi0ESJ_SL_Lb0ESM_EENSO_ISU_dNSD_40RowMajorTensorOpMultiplicandCongruous64bELi0ESJ_Li8EEELST_0EdSV_NS4_9MmaPolicyINS1_4warp11MmaTensorOpINS6_ILi16ELi16ELi16EEEdSP_dSX_dSV_NS10_17MmaTensorOpPolicyINSR_3MmaINS6_ILi8ELi8ELi4EEELi32EdSV_dSE_dSV_NSR_13OpMultiplyAddEEENSB_ILi1ELi1EEEEELi1ELb0EbEENSB_ILi0ELi0EEES1B_Li1EEELi3ELNS1_23SharedMemoryClearOptionE0EbEES1E_NS_8epilogue11threadblock8EpilogueIS7_S1A_Li1ENS1G_27PredicatedTileIteratorBlas3INS1G_26OutputTileOptimalThreadMapINS1G_15OutputTileShapeILi32ELi8ELi2ELi1ELi1EEENS1K_ILi1ELi2ELi1ELi1ELi2EEELi128ELi1ELi64EEEdLNS_8BlasModeE1EEENS1F_4warp24FragmentIteratorTensorOpIS12_S15_dNSK_IdLi2ELb1EEESV_EENS1Q_20TileIteratorTensorOpIS12_S15_dSV_EENS1G_18SharedLoadIteratorINS1N_18CompactedThreadMapEdLi8EEENS1F_6thread17LinearCombinationIdLi1EddLNS1Z_9ScaleType4KindE0ELNS_15FloatRoundStyleE2EdEENSB_ILi0ELi4EEELi1ELi1EEENS4_30GemmIdentityThreadblockSwizzleILi1EEELNS_8FillModeE2ELS1O_1EEEEEvNT_6ParamsE)
        /*0008*/ 	.word	0x00000060


	//----- nvinfo : EIATTR_FRAME_SIZE
	.align		4
.L_12:
        /*000c*/ 	.byte	0x04, 0x11
        /*000e*/ 	.short	(.L_14 - .L_13)
	.align		4
.L_13:
        /*0010*/ 	.word	index@($__internal_0_$__cuda_sm20_div_u64)
        /*0014*/ 	.word	0x00000000


	//----- nvinfo : EIATTR_FRAME_SIZE
	.align		4
.L_14:
        /*0018*/ 	.byte	0x04, 0x11
        /*001a*/ 	.short	(.L_16 - .L_15)
	.align		4
.L_15:
        /*001c*/ 	.word	index@(_ZN7cutlass6KernelINS_4gemm6kernel15Rank2KUniversalINS1_11threadblock13MmaMultistageINS1_9GemmShapeILi32ELi32ELi16EEENS_9transform11threadblock28PredicatedTileAccessIteratorINS_11MatrixShapeILi32ELi16EEEdNS_6layout11ColumnMajorELi1ENS8_31PitchLinearWarpStripedThreadMapINS_16PitchLinearShapeILi32ELi16EEELi128ENSG_ILi16ELi2EEELi1EEENS_5ArrayIdLi1ELb1EEELb0ENSD_9NoPermuteEEENS9_25RegularTileAccessIteratorISC_dNSD_43ColumnMajorTensorOpMultiplicandCongruous64bELi1ESJ_Li8EEELNS_4arch14CacheOperation4KindE0ENSA_INSB_ILi16ELi32EEEdNSD_8RowMajorELi0ESJ_SL_Lb0ESM_EENSO_ISU_dNSD_40RowMajorTensorOpMultiplicandCongruous64bELi0ESJ_Li8EEELST_0EdSV_NS4_9MmaPolicyINS1_4warp11MmaTensorOpINS6_ILi16ELi16ELi16EEEdSP_dSX_dSV_NS10_17MmaTensorOpPolicyINSR_3MmaINS6_ILi8ELi8ELi4EEELi32EdSV_dSE_dSV_NSR_13OpMultiplyAddEEENSB_ILi1ELi1EEEEELi1ELb0EbEENSB_ILi0ELi0EEES1B_Li1EEELi3ELNS1_23SharedMemoryClearOptionE0EbEES1E_NS_8epilogue11threadblock8EpilogueIS7_S1A_Li1ENS1G_27PredicatedTileIteratorBlas3INS1G_26OutputTileOptimalThreadMapINS1G_15OutputTileShapeILi32ELi8ELi2ELi1ELi1EEENS1K_ILi1ELi2ELi1ELi1ELi2EEELi128ELi1ELi64EEEdLNS_8BlasModeE1EEENS1F_4warp24FragmentIteratorTensorOpIS12_S15_dNSK_IdLi2ELb1EEESV_EENS1Q_20TileIteratorTensorOpIS12_S15_dSV_EENS1G_18SharedLoadIteratorINS1N_18CompactedThreadMapEdLi8EEENS1F_6thread17LinearCombinationIdLi1EddLNS1Z_9ScaleType4KindE0ELNS_15FloatRoundStyleE2EdEENSB_ILi0ELi4EEELi1ELi1EEENS4_30GemmIdentityThreadblockSwizzleILi1EEELNS_8FillModeE2ELS1O_1EEEEEvNT_6ParamsE)
        /*0020*/ 	.word	0x00000000


	//----- nvinfo : EIATTR_MIN_STACK_SIZE
	.align		4
.L_16:
        /*0024*/ 	.byte	0x04, 0x12
        /*0026*/ 	.short	(.L_18 - .L_17)
	.align		4
.L_17:
        /*0028*/ 	.word	index@(_ZN7cutlass6KernelINS_4gemm6kernel15Rank2KUniversalINS1_11threadblock13MmaMultistageINS1_9GemmShapeILi32ELi32ELi16EEENS_9transform11threadblock28PredicatedTileAccessIteratorINS_11MatrixShapeILi32ELi16EEEdNS_6layout11ColumnMajorELi1ENS8_31PitchLinearWarpStripedThreadMapINS_16PitchLinearShapeILi32ELi16EEELi128ENSG_ILi16ELi2EEELi1EEENS_5ArrayIdLi1ELb1EEELb0ENSD_9NoPermuteEEENS9_25RegularTileAccessIteratorISC_dNSD_43ColumnMajorTensorOpMultiplicandCongruous64bELi1ESJ_Li8EEELNS_4arch14CacheOperation4KindE0ENSA_INSB_ILi16ELi32EEEdNSD_8RowMajorELi0ESJ_SL_Lb0ESM_EENSO_ISU_dNSD_40RowMajorTensorOpMultiplicandCongruous64bELi0ESJ_Li8EEELST_0EdSV_NS4_9MmaPolicyINS1_4warp11MmaTensorOpINS6_ILi16ELi16ELi16EEEdSP_dSX_dSV_NS10_17MmaTensorOpPolicyINSR_3MmaINS6_ILi8ELi8ELi4EEELi32EdSV_dSE_dSV_NSR_13OpMultiplyAddEEENSB_ILi1ELi1EEEEELi1ELb0EbEENSB_ILi0ELi0EEES1B_Li1EEELi3ELNS1_23SharedMemoryClearOptionE0EbEES1E_NS_8epilogue11threadblock8EpilogueIS7_S1A_Li1ENS1G_27PredicatedTileIteratorBlas3INS1G_26OutputTileOptimalThreadMapINS1G_15OutputTileShapeILi32ELi8ELi2ELi1ELi1EEENS1K_ILi1ELi2ELi1ELi1ELi2EEELi128ELi1ELi64EEEdLNS_8BlasModeE1EEENS1F_4warp24FragmentIteratorTensorOpIS12_S15_dNSK_IdLi2ELb1EEESV_EENS1Q_20TileIteratorTensorOpIS12_S15_dSV_EENS1G_18SharedLoadIteratorINS1N_18CompactedThreadMapEdLi8EEENS1F_6thread17LinearCombinationIdLi1EddLNS1Z_9ScaleType4KindE0ELNS_15FloatRoundStyleE2EdEENSB_ILi0ELi4EEELi1ELi1EEENS4_30GemmIdentityThreadblockSwizzleILi1EEELNS_8FillModeE2ELS1O_1EEEEEvNT_6ParamsE)
        /*002c*/ 	.word	0x00000000
.L_18:


//--------------------- .nv.compat                --------------------------
	.section	.nv.compat,"",@"SHT_CUDA_COMPAT_INFO"
	.align	4
        /*0000*/ 	.byte	0x02, 0x09, 0x01, 0x00, 0x02, 0x02, 0x01, 0x00, 0x02, 0x05, 0x05, 0x00, 0x03, 0x07, 0x01, 0x01
        /*0010*/ 	.byte	0x02, 0x03, 0x00, 0x00, 0x02, 0x06, 0x01, 0x00, 0x04, 0x0b, 0x08, 0x00, 0x00, 0x00, 0x00, 0x00
        /*0020*/ 	.byte	0x00, 0x00, 0x00, 0x00


//--------------------- .nv.info._ZN7cutlass6KernelINS_4gemm6kernel15Rank2KUniversalINS1_11threadblock13MmaMultistageINS1_9GemmShapeILi32ELi32ELi16EEENS_9transform11threadblock28PredicatedTileAccessIteratorINS_11MatrixShapeILi32ELi16EEEdNS_6layout11ColumnMajorELi1ENS8_31PitchLinearWarpStripedThreadMapINS_16PitchLinearShapeILi32ELi16EEELi128ENSG_ILi16ELi2EEELi1EEENS_5ArrayIdLi1ELb1EEELb0ENSD_9NoPermuteEEENS9_25RegularTileAccessIteratorISC_dNSD_43ColumnMajorTensorOpMultiplicandCongruous64bELi1ESJ_Li8EEELNS_4arch14CacheOperation4KindE0ENSA_INSB_ILi16ELi32EEEdNSD_8RowMajorELi0ESJ_SL_Lb0ESM_EENSO_ISU_dNSD_40RowMajorTensorOpMultiplicandCongruous64bELi0ESJ_Li8EEELST_0EdSV_NS4_9MmaPolicyINS1_4warp11MmaTensorOpINS6_ILi16ELi16ELi16EEEdSP_dSX_dSV_NS10_17MmaTensorOpPolicyINSR_3MmaINS6_ILi8ELi8ELi4EEELi32EdSV_dSE_dSV_NSR_13OpMultiplyAddEEENSB_ILi1ELi1EEEEELi1ELb0EbEENSB_ILi0ELi0EEES1B_Li1EEELi3ELNS1_23SharedMemoryClearOptionE0EbEES1E_NS_8epilogue11threadblock8EpilogueIS7_S1A_Li1ENS1G_27PredicatedTileIteratorBlas3INS1G_26OutputTileOptimalThreadMapINS1G_15OutputTileShapeILi32ELi8ELi2ELi1ELi1EEENS1K_ILi1ELi2ELi1ELi1ELi2EEELi128ELi1ELi64EEEdLNS_8BlasModeE1EEENS1F_4warp24FragmentIteratorTensorOpIS12_S15_dNSK_IdLi2ELb1EEESV_EENS1Q_20TileIteratorTensorOpIS12_S15_dSV_EENS1G_18SharedLoadIteratorINS1N_18CompactedThreadMapEdLi8EEENS1F_6thread17LinearCombinationIdLi1EddLNS1Z_9ScaleType4KindE0ELNS_15FloatRoundStyleE2EdEENSB_ILi0ELi4EEELi1ELi1EEENS4_30GemmIdentityThreadblockSwizzleILi1EEELNS_8FillModeE2ELS1O_1EEEEEvNT_6ParamsE --------------------------
	.section	.nv.info._ZN7cutlass6KernelINS_4gemm6kernel15Rank2KUniversalINS1_11threadblock13MmaMultistageINS1_9GemmShapeILi32ELi32ELi16EEENS_9transform11threadblock28PredicatedTileAccessIteratorINS_11MatrixShapeILi32ELi16EEEdNS_6layout11ColumnMajorELi1ENS8_31PitchLinearWarpStripedThreadMapINS_16PitchLinearShapeILi32ELi16EEELi128ENSG_ILi16ELi2EEELi1EEENS_5ArrayIdLi1ELb1EEELb0ENSD_9NoPermuteEEENS9_25RegularTileAccessIteratorISC_dNSD_43ColumnMajorTensorOpMultiplicandCongruous64bELi1ESJ_Li8EEELNS_4arch14CacheOperation4KindE0ENSA_INSB_ILi16ELi32EEEdNSD_8RowMajorELi0ESJ_SL_Lb0ESM_EENSO_ISU_dNSD_40RowMajorTensorOpMultiplicandCongruous64bELi0ESJ_Li8EEELST_0EdSV_NS4_9MmaPolicyINS1_4warp11MmaTensorOpINS6_ILi16ELi16ELi16EEEdSP_dSX_dSV_NS10_17MmaTensorOpPolicyINSR_3MmaINS6_ILi8ELi8ELi4EEELi32EdSV_dSE_dSV_NSR_13OpMultiplyAddEEENSB_ILi1ELi1EEEEELi1ELb0EbEENSB_ILi0ELi0EEES1B_Li1EEELi3ELNS1_23SharedMemoryClearOptionE0EbEES1E_NS_8epilogue11threadblock8EpilogueIS7_S1A_Li1ENS1G_27PredicatedTileIteratorBlas3INS1G_26OutputTileOptimalThreadMapINS1G_15OutputTileShapeILi32ELi8ELi2ELi1ELi1EEENS1K_ILi1ELi2ELi1ELi1ELi2EEELi128ELi1ELi64EEEdLNS_8BlasModeE1EEENS1F_4warp24FragmentIteratorTensorOpIS12_S15_dNSK_IdLi2ELb1EEESV_EENS1Q_20TileIteratorTensorOpIS12_S15_dSV_EENS1G_18SharedLoadIteratorINS1N_18CompactedThreadMapEdLi8EEENS1F_6thread17LinearCombinationIdLi1EddLNS1Z_9ScaleType4KindE0ELNS_15FloatRoundStyleE2EdEENSB_ILi0ELi4EEELi1ELi1EEENS4_30GemmIdentityThreadblockSwizzleILi1EEELNS_8FillModeE2ELS1O_1EEEEEvNT_6ParamsE,"",@"SHT_CUDA_INFO"
	.sectionflags	@""
	.align	4


	//----- nvinfo : EIATTR_CUDA_API_VERSION
	.align		4
        /*0000*/ 	.byte	0x04, 0x37
        /*0002*/ 	.short	(.L_20 - .L_19)
.L_19:
        /*0004*/ 	.word	0x00000082


	//----- nvinfo : EIATTR_KPARAM_INFO
	.align		4
.L_20:
        /*0008*/ 	.byte	0x04, 0x17
        /*000a*/ 	.short	(.L_22 - .L_21)
.L_21:
        /*000c*/ 	.word	0x00000000
        /*0010*/ 	.short	0x0000
        /*0012*/ 	.short	0x0000
        /*0014*/ 	.byte	0x00, 0xf0, 0xc1, 0x06


	//----- nvinfo : EIATTR_SPARSE_MMA_MASK
	.align		4
.L_22:
        /*0018*/ 	.byte	0x03, 0x50
        /*001a*/ 	.short	0x0000


	//----- nvinfo : EIATTR_MAXREG_COUNT
	.align		4
        /*001c*/ 	.byte	0x03, 0x1b
        /*001e*/ 	.short	0x00ff


	//----- nvinfo : EIATTR_NUM_BARRIERS
	.align		4
        /*0020*/ 	.byte	0x02, 0x4c
        /*0022*/ 	.byte	0x01
	.zero		1


	//----- nvinfo : EIATTR_MERCURY_ISA_VERSION
	.align		4
        /*0024*/ 	.byte	0x03, 0x5f
        /*0026*/ 	.short	0x0101


	//----- nvinfo : EIATTR_COOP_GROUP_MASK_REGIDS
	.align		4
        /*0028*/ 	.byte	0x04, 0x29
        /*002a*/ 	.short	(.L_24 - .L_23)


	//   ....[0]....
.L_23:
        /*002c*/ 	.word	0xffffffff


	//----- nvinfo : EIATTR_COOP_GROUP_INSTR_OFFSETS
	.align		4
.L_24:
        /*0030*/ 	.byte	0x04, 0x28
        /*0032*/ 	.short	(.L_26 - .L_25)


	//   ....[0]....
.L_25:
        /*0034*/ 	.word	0x000004d0


	//----- nvinfo : EIATTR_EXIT_INSTR_OFFSETS
	.align		4
.L_26:
        /*0038*/ 	.byte	0x04, 0x1c
        /*003a*/ 	.short	(.L_28 - .L_27)


	//   ....[0]....
.L_27:
        /*003c*/ 	.word	0x00000070


	//   ....[1]....
        /*0040*/ 	.word	0x00000150


	//   ....[2]....
        /*0044*/ 	.word	0x00000190


	//   ....[3]....
        /*0048*/ 	.word	0x0000a140


	//   ....[4]....
        /*004c*/ 	.word	0x0000a1b0


	//   ....[5]....
        /*0050*/ 	.word	0x0000a240


	//----- nvinfo : EIATTR_CRS_STACK_SIZE
	.align		4
.L_28:
        /*0054*/ 	.byte	0x04, 0x1e
        /*0056*/ 	.short	(.L_30 - .L_29)
.L_29:
        /*0058*/ 	.word	0x00000000


	//----- nvinfo : EIATTR_CBANK_PARAM_SIZE
	.align		4
.L_30:
        /*005c*/ 	.byte	0x03, 0x19
        /*005e*/ 	.short	0x01b0


	//----- nvinfo : EIATTR_PARAM_CBANK
	.align		4
        /*0060*/ 	.byte	0x04, 0x0a
        /*0062*/ 	.short	(.L_32 - .L_31)
	.align		4
.L_31:
        /*0064*/ 	.word	index@(.nv.constant0._ZN7cutlass6KernelINS_4gemm6kernel15Rank2KUniversalINS1_11threadblock13MmaMultistageINS1_9GemmShapeILi32ELi32ELi16EEENS_9transform11threadblock28PredicatedTileAccessIteratorINS_11MatrixShapeILi32ELi16EEEdNS_6layout11ColumnMajorELi1ENS8_31PitchLinearWarpStripedThreadMapINS_16PitchLinearShapeILi32ELi16EEELi128ENSG_ILi16ELi2EEELi1EEENS_5ArrayIdLi1ELb1EEELb0ENSD_9NoPermuteEEENS9_25RegularTileAccessIteratorISC_dNSD_43ColumnMajorTensorOpMultiplicandCongruous64bELi1ESJ_Li8EEELNS_4arch14CacheOperation4KindE0ENSA_INSB_ILi16ELi32EEEdNSD_8RowMajorELi0ESJ_SL_Lb0ESM_EENSO_ISU_dNSD_40RowMajorTensorOpMultiplicandCongruous64bELi0ESJ_Li8EEELST_0EdSV_NS4_9MmaPolicyINS1_4warp11MmaTensorOpINS6_ILi16ELi16ELi16EEEdSP_dSX_dSV_NS10_17MmaTensorOpPolicyINSR_3MmaINS6_ILi8ELi8ELi4EEELi32EdSV_dSE_dSV_NSR_13OpMultiplyAddEEENSB_ILi1ELi1EEEEELi1ELb0EbEENSB_ILi0ELi0EEES1B_Li1EEELi3ELNS1_23SharedMemoryClearOptionE0EbEES1E_NS_8epilogue11threadblock8EpilogueIS7_S1A_Li1ENS1G_27PredicatedTileIteratorBlas3INS1G_26OutputTileOptimalThreadMapINS1G_15OutputTileShapeILi32ELi8ELi2ELi1ELi1EEENS1K_ILi1ELi2ELi1ELi1ELi2EEELi128ELi1ELi64EEEdLNS_8BlasModeE1EEENS1F_4warp24FragmentIteratorTensorOpIS12_S15_dNSK_IdLi2ELb1EEESV_EENS1Q_20TileIteratorTensorOpIS12_S15_dSV_EENS1G_18SharedLoadIteratorINS1N_18CompactedThreadMapEdLi8EEENS1F_6thread17LinearCombinationIdLi1EddLNS1Z_9ScaleType4KindE0ELNS_15FloatRoundStyleE2EdEENSB_ILi0ELi4EEELi1ELi1EEENS4_30GemmIdentityThreadblockSwizzleILi1EEELNS_8FillModeE2ELS1O_1EEEEEvNT_6ParamsE)
        /*0068*/ 	.short	0x0210
        /*006a*/ 	.short	0x01b0


	//----- nvinfo : EIATTR_SW_WAR
	.align		4
.L_32:
        /*006c*/ 	.byte	0x04, 0x36
        /*006e*/ 	.short	(.L_34 - .L_33)
.L_33:
        /*0070*/ 	.word	0x00000008
.L_34:


//--------------------- .nv.callgraph             --------------------------
	.section	.nv.callgraph,"",@"SHT_CUDA_CALLGRAPH"
	.align	4
	.sectionentsize	8
	.align		4
        /*0000*/ 	.word	0x00000000
	.align		4
        /*0004*/ 	.word	0xffffffff
	.align		4
        /*0008*/ 	.word	0x00000000
	.align		4
        /*000c*/ 	.word	0xfffffffe
	.align		4
        /*0010*/ 	.word	0x00000000
	.align		4
        /*0014*/ 	.word	0xfffffffd
	.align		4
        /*0018*/ 	.word	0x00000000
	.align		4
        /*001c*/ 	.word	0xfffffffc


//--------------------- .nv.constant4             --------------------------
	.section	.nv.constant4,"a",@progbits
	.align	8
	.align		8
.nv.constant4:
        /*0000*/ 	.dword	_ZN39_INTERNAL_9e9cfe57_4_k_cu_e5d76e30_32604cuda3std3__45__cpo5beginE
	.align		8
        /*0008*/ 	.dword	_ZN39_INTERNAL_9e9cfe57_4_k_cu_e5d76e30_32604cuda3std3__45__cpo3endE
	.align		8
        /*0010*/ 	.dword	_ZN39_INTERNAL_9e9cfe57_4_k_cu_e5d76e30_32604cuda3std3__45__cpo6cbeginE
	.align		8
        /*0018*/ 	.dword	_ZN39_INTERNAL_9e9cfe57_4_k_cu_e5d76e30_32604cuda3std3__45__cpo4cendE
	.align		8
        /*0020*/ 	.dword	_ZN39_INTERNAL_9e9cfe57_4_k_cu_e5d76e30_32604cuda3std3__441_GLOBAL__N__9e9cfe57_4_k_cu_e5d76e30_32606ignoreE
	.align		8
        /*0028*/ 	.dword	_ZN39_INTERNAL_9e9cfe57_4_k_cu_e5d76e30_32604cuda3std3__419piecewise_constructE
	.align		8
        /*0030*/ 	.dword	_ZN39_INTERNAL_9e9cfe57_4_k_cu_e5d76e30_32604cuda3std3__48in_placeE
	.align		8
        /*0038*/ 	.dword	_ZN39_INTERNAL_9e9cfe57_4_k_cu_e5d76e30_32604cuda3std6ranges3__45__cpo4swapE
	.align		8
        /*0040*/ 	.dword	_ZN39_INTERNAL_9e9cfe57_4_k_cu_e5d76e30_32604cuda3std6ranges3__45__cpo9iter_moveE
	.align		8
        /*0048*/ 	.dword	_ZN39_INTERNAL_9e9cfe57_4_k_cu_e5d76e30_32604cute7productE
	.align		8
        /*0050*/ 	.dword	_ZN39_INTERNAL_9e9cfe57_4_k_cu_e5d76e30_32604cute1_E


//--------------------- .text._ZN7cutlass6KernelINS_4gemm6kernel15Rank2KUniversalINS1_11threadblock13MmaMultistageINS1_9GemmShapeILi32ELi32ELi16EEENS_9transform11threadblock28PredicatedTileAccessIteratorINS_11MatrixShapeILi32ELi16EEEdNS_6layout11ColumnMajorELi1ENS8_31PitchLinearWarpStripedThreadMapINS_16PitchLinearShapeILi32ELi16EEELi128ENSG_ILi16ELi2EEELi1EEENS_5ArrayIdLi1ELb1EEELb0ENSD_9NoPermuteEEENS9_25RegularTileAccessIteratorISC_dNSD_43ColumnMajorTensorOpMultiplicandCongruous64bELi1ESJ_Li8EEELNS_4arch14CacheOperation4KindE0ENSA_INSB_ILi16ELi32EEEdNSD_8RowMajorELi0ESJ_SL_Lb0ESM_EENSO_ISU_dNSD_40RowMajorTensorOpMultiplicandCongruous64bELi0ESJ_Li8EEELST_0EdSV_NS4_9MmaPolicyINS1_4warp11MmaTensorOpINS6_ILi16ELi16ELi16EEEdSP_dSX_dSV_NS10_17MmaTensorOpPolicyINSR_3MmaINS6_ILi8ELi8ELi4EEELi32EdSV_dSE_dSV_NSR_13OpMultiplyAddEEENSB_ILi1ELi1EEEEELi1ELb0EbEENSB_ILi0ELi0EEES1B_Li1EEELi3ELNS1_23SharedMemoryClearOptionE0EbEES1E_NS_8epilogue11threadblock8EpilogueIS7_S1A_Li1ENS1G_27PredicatedTileIteratorBlas3INS1G_26OutputTileOptimalThreadMapINS1G_15OutputTileShapeILi32ELi8ELi2ELi1ELi1EEENS1K_ILi1ELi2ELi1ELi1ELi2EEELi128ELi1ELi64EEEdLNS_8BlasModeE1EEENS1F_4warp24FragmentIteratorTensorOpIS12_S15_dNSK_IdLi2ELb1EEESV_EENS1Q_20TileIteratorTensorOpIS12_S15_dSV_EENS1G_18SharedLoadIteratorINS1N_18CompactedThreadMapEdLi8EEENS1F_6thread17LinearCombinationIdLi1EddLNS1Z_9ScaleType4KindE0ELNS_15FloatRoundStyleE2EdEENSB_ILi0ELi4EEELi1ELi1EEENS4_30GemmIdentityThreadblockSwizzleILi1EEELNS_8FillModeE2ELS1O_1EEEEEvNT_6ParamsE --------------------------
	.section	.text._ZN7cutlass6KernelINS_4gemm6kernel15Rank2KUniversalINS1_11threadblock13MmaMultistageINS1_9GemmShapeILi32ELi32ELi16EEENS_9transform11threadblock28PredicatedTileAccessIteratorINS_11MatrixShapeILi32ELi16EEEdNS_6layout11ColumnMajorELi1ENS8_31PitchLinearWarpStripedThreadMapINS_16PitchLinearShapeILi32ELi16EEELi128ENSG_ILi16ELi2EEELi1EEENS_5ArrayIdLi1ELb1EEELb0ENSD_9NoPermuteEEENS9_25RegularTileAccessIteratorISC_dNSD_43ColumnMajorTensorOpMultiplicandCongruous64bELi1ESJ_Li8EEELNS_4arch14CacheOperation4KindE0ENSA_INSB_ILi16ELi32EEEdNSD_8RowMajorELi0ESJ_SL_Lb0ESM_EENSO_ISU_dNSD_40RowMajorTensorOpMultiplicandCongruous64bELi0ESJ_Li8EEELST_0EdSV_NS4_9MmaPolicyINS1_4warp11MmaTensorOpINS6_ILi16ELi16ELi16EEEdSP_dSX_dSV_NS10_17MmaTensorOpPolicyINSR_3MmaINS6_ILi8ELi8ELi4EEELi32EdSV_dSE_dSV_NSR_13OpMultiplyAddEEENSB_ILi1ELi1EEEEELi1ELb0EbEENSB_ILi0ELi0EEES1B_Li1EEELi3ELNS1_23SharedMemoryClearOptionE0EbEES1E_NS_8epilogue11threadblock8EpilogueIS7_S1A_Li1ENS1G_27PredicatedTileIteratorBlas3INS1G_26OutputTileOptimalThreadMapINS1G_15OutputTileShapeILi32ELi8ELi2ELi1ELi1EEENS1K_ILi1ELi2ELi1ELi1ELi2EEELi128ELi1ELi64EEEdLNS_8BlasModeE1EEENS1F_4warp24FragmentIteratorTensorOpIS12_S15_dNSK_IdLi2ELb1EEESV_EENS1Q_20TileIteratorTensorOpIS12_S15_dSV_EENS1G_18SharedLoadIteratorINS1N_18CompactedThreadMapEdLi8EEENS1F_6thread17LinearCombinationIdLi1EddLNS1Z_9ScaleType4KindE0ELNS_15FloatRoundStyleE2EdEENSB_ILi0ELi4EEELi1ELi1EEENS4_30GemmIdentityThreadblockSwizzleILi1EEELNS_8FillModeE2ELS1O_1EEEEEvNT_6ParamsE,"ax",@progbits
	.align	128
.text._ZN7cutlass6KernelINS_4gemm6kernel15Rank2KUniversalINS1_11threadblock13MmaMultistageINS1_9GemmShapeILi32ELi32ELi16EEENS_9transform11threadblock28PredicatedTileAccessIteratorINS_11MatrixShapeILi32ELi16EEEdNS_6layout11ColumnMajorELi1ENS8_31PitchLinearWarpStripedThreadMapINS_16PitchLinearShapeILi32ELi16EEELi128ENSG_ILi16ELi2EEELi1EEENS_5ArrayIdLi1ELb1EEELb0ENSD_9NoPermuteEEENS9_25RegularTileAccessIteratorISC_dNSD_43ColumnMajorTensorOpMultiplicandCongruous64bELi1ESJ_Li8EEELNS_4arch14CacheOperation4KindE0ENSA_INSB_ILi16ELi32EEEdNSD_8RowMajorELi0ESJ_SL_Lb0ESM_EENSO_ISU_dNSD_40RowMajorTensorOpMultiplicandCongruous64bELi0ESJ_Li8EEELST_0EdSV_NS4_9MmaPolicyINS1_4warp11MmaTensorOpINS6_ILi16ELi16ELi16EEEdSP_dSX_dSV_NS10_17MmaTensorOpPolicyINSR_3MmaINS6_ILi8ELi8ELi4EEELi32EdSV_dSE_dSV_NSR_13OpMultiplyAddEEENSB_ILi1ELi1EEEEELi1ELb0EbEENSB_ILi0ELi0EEES1B_Li1EEELi3ELNS1_23SharedMemoryClearOptionE0EbEES1E_NS_8epilogue11threadblock8EpilogueIS7_S1A_Li1ENS1G_27PredicatedTileIteratorBlas3INS1G_26OutputTileOptimalThreadMapINS1G_15OutputTileShapeILi32ELi8ELi2ELi1ELi1EEENS1K_ILi1ELi2ELi1ELi1ELi2EEELi128ELi1ELi64EEEdLNS_8BlasModeE1EEENS1F_4warp24FragmentIteratorTensorOpIS12_S15_dNSK_IdLi2ELb1EEESV_EENS1Q_20TileIteratorTensorOpIS12_S15_dSV_EENS1G_18SharedLoadIteratorINS1N_18CompactedThreadMapEdLi8EEENS1F_6thread17LinearCombinationIdLi1EddLNS1Z_9ScaleType4KindE0ELNS_15FloatRoundStyleE2EdEENSB_ILi0ELi4EEELi1ELi1EEENS4_30GemmIdentityThreadblockSwizzleILi1EEELNS_8FillModeE2ELS1O_1EEEEEvNT_6ParamsE:
        .type           _ZN7cutlass6KernelINS_4gemm6kernel15Rank2KUniversalINS1_11threadblock13MmaMultistageINS1_9GemmShapeILi32ELi32ELi16EEENS_9transform11threadblock28PredicatedTileAccessIteratorINS_11MatrixShapeILi32ELi16EEEdNS_6layout11ColumnMajorELi1ENS8_31PitchLinearWarpStripedThreadMapINS_16PitchLinearShapeILi32ELi16EEELi128ENSG_ILi16ELi2EEELi1EEENS_5ArrayIdLi1ELb1EEELb0ENSD_9NoPermuteEEENS9_25RegularTileAccessIteratorISC_dNSD_43ColumnMajorTensorOpMultiplicandCongruous64bELi1ESJ_Li8EEELNS_4arch14CacheOperation4KindE0ENSA_INSB_ILi16ELi32EEEdNSD_8RowMajorELi0ESJ_SL_Lb0ESM_EENSO_ISU_dNSD_40RowMajorTensorOpMultiplicandCongruous64bELi0ESJ_Li8EEELST_0EdSV_NS4_9MmaPolicyINS1_4warp11MmaTensorOpINS6_ILi16ELi16ELi16EEEdSP_dSX_dSV_NS10_17MmaTensorOpPolicyINSR_3MmaINS6_ILi8ELi8ELi4EEELi32EdSV_dSE_dSV_NSR_13OpMultiplyAddEEENSB_ILi1ELi1EEEEELi1ELb0EbEENSB_ILi0ELi0EEES1B_Li1EEELi3ELNS1_23SharedMemoryClearOptionE0EbEES1E_NS_8epilogue11threadblock8EpilogueIS7_S1A_Li1ENS1G_27PredicatedTileIteratorBlas3INS1G_26OutputTileOptimalThreadMapINS1G_15OutputTileShapeILi32ELi8ELi2ELi1ELi1EEENS1K_ILi1ELi2ELi1ELi1ELi2EEELi128ELi1ELi64EEEdLNS_8BlasModeE1EEENS1F_4warp24FragmentIteratorTensorOpIS12_S15_dNSK_IdLi2ELb1EEESV_EENS1Q_20TileIteratorTensorOpIS12_S15_dSV_EENS1G_18SharedLoadIteratorINS1N_18CompactedThreadMapEdLi8EEENS1F_6thread17LinearCombinationIdLi1EddLNS1Z_9ScaleType4KindE0ELNS_15FloatRoundStyleE2EdEENSB_ILi0ELi4EEELi1ELi1EEENS4_30GemmIdentityThreadblockSwizzleILi1EEELNS_8FillModeE2ELS1O_1EEEEEvNT_6ParamsE,@function
        .size           _ZN7cutlass6KernelINS_4gemm6kernel15Rank2KUniversalINS1_11threadblock13MmaMultistageINS1_9GemmShapeILi32ELi32ELi16EEENS_9transform11threadblock28PredicatedTileAccessIteratorINS_11MatrixShapeILi32ELi16EEEdNS_6layout11ColumnMajorELi1ENS8_31PitchLinearWarpStripedThreadMapINS_16PitchLinearShapeILi32ELi16EEELi128ENSG_ILi16ELi2EEELi1EEENS_5ArrayIdLi1ELb1EEELb0ENSD_9NoPermuteEEENS9_25RegularTileAccessIteratorISC_dNSD_43ColumnMajorTensorOpMultiplicandCongruous64bELi1ESJ_Li8EEELNS_4arch14CacheOperation4KindE0ENSA_INSB_ILi16ELi32EEEdNSD_8RowMajorELi0ESJ_SL_Lb0ESM_EENSO_ISU_dNSD_40RowMajorTensorOpMultiplicandCongruous64bELi0ESJ_Li8EEELST_0EdSV_NS4_9MmaPolicyINS1_4warp11MmaTensorOpINS6_ILi16ELi16ELi16EEEdSP_dSX_dSV_NS10_17MmaTensorOpPolicyINSR_3MmaINS6_ILi8ELi8ELi4EEELi32EdSV_dSE_dSV_NSR_13OpMultiplyAddEEENSB_ILi1ELi1EEEEELi1ELb0EbEENSB_ILi0ELi0EEES1B_Li1EEELi3ELNS1_23SharedMemoryClearOptionE0EbEES1E_NS_8epilogue11threadblock8EpilogueIS7_S1A_Li1ENS1G_27PredicatedTileIteratorBlas3INS1G_26OutputTileOptimalThreadMapINS1G_15OutputTileShapeILi32ELi8ELi2ELi1ELi1EEENS1K_ILi1ELi2ELi1ELi1ELi2EEELi128ELi1ELi64EEEdLNS_8BlasModeE1EEENS1F_4warp24FragmentIteratorTensorOpIS12_S15_dNSK_IdLi2ELb1EEESV_EENS1Q_20TileIteratorTensorOpIS12_S15_dSV_EENS1G_18SharedLoadIteratorINS1N_18CompactedThreadMapEdLi8EEENS1F_6thread17LinearCombinationIdLi1EddLNS1Z_9ScaleType4KindE0ELNS_15FloatRoundStyleE2EdEENSB_ILi0ELi4EEELi1ELi1EEENS4_30GemmIdentityThreadblockSwizzleILi1EEELNS_8FillModeE2ELS1O_1EEEEEvNT_6ParamsE,(.L_x_107 - _ZN7cutlass6KernelINS_4gemm6kernel15Rank2KUniversalINS1_11threadblock13MmaMultistageINS1_9GemmShapeILi32ELi32ELi16EEENS_9transform11threadblock28PredicatedTileAccessIteratorINS_11MatrixShapeILi32ELi16EEEdNS_6layout11ColumnMajorELi1ENS8_31PitchLinearWarpStripedThreadMapINS_16PitchLinearShapeILi32ELi16EEELi128ENSG_ILi16ELi2EEELi1EEENS_5ArrayIdLi1ELb1EEELb0ENSD_9NoPermuteEEENS9_25RegularTileAccessIteratorISC_dNSD_43ColumnMajorTensorOpMultiplicandCongruous64bELi1ESJ_Li8EEELNS_4arch14CacheOperation4KindE0ENSA_INSB_ILi16ELi32EEEdNSD_8RowMajorELi0ESJ_SL_Lb0ESM_EENSO_ISU_dNSD_40RowMajorTensorOpMultiplicandCongruous64bELi0ESJ_Li8EEELST_0EdSV_NS4_9MmaPolicyINS1_4warp11MmaTensorOpINS6_ILi16ELi16ELi16EEEdSP_dSX_dSV_NS10_17MmaTensorOpPolicyINSR_3MmaINS6_ILi8ELi8ELi4EEELi32EdSV_dSE_dSV_NSR_13OpMultiplyAddEEENSB_ILi1ELi1EEEEELi1ELb0EbEENSB_ILi0ELi0EEES1B_Li1EEELi3ELNS1_23SharedMemoryClearOptionE0EbEES1E_NS_8epilogue11threadblock8EpilogueIS7_S1A_Li1ENS1G_27PredicatedTileIteratorBlas3INS1G_26OutputTileOptimalThreadMapINS1G_15OutputTileShapeILi32ELi8ELi2ELi1ELi1EEENS1K_ILi1ELi2ELi1ELi1ELi2EEELi128ELi1ELi64EEEdLNS_8BlasModeE1EEENS1F_4warp24FragmentIteratorTensorOpIS12_S15_dNSK_IdLi2ELb1EEESV_EENS1Q_20TileIteratorTensorOpIS12_S15_dSV_EENS1G_18SharedLoadIteratorINS1N_18CompactedThreadMapEdLi8EEENS1F_6thread17LinearCombinationIdLi1EddLNS1Z_9ScaleType4KindE0ELNS_15FloatRoundStyleE2EdEENSB_ILi0ELi4EEELi1ELi1EEENS4_30GemmIdentityThreadblockSwizzleILi1EEELNS_8FillModeE2ELS1O_1EEEEEvNT_6ParamsE)
        .other          _ZN7cutlass6KernelINS_4gemm6kernel15Rank2KUniversalINS1_11threadblock13MmaMultistageINS1_9GemmShapeILi32ELi32ELi16EEENS_9transform11threadblock28PredicatedTileAccessIteratorINS_11MatrixShapeILi32ELi16EEEdNS_6layout11ColumnMajorELi1ENS8_31PitchLinearWarpStripedThreadMapINS_16PitchLinearShapeILi32ELi16EEELi128ENSG_ILi16ELi2EEELi1EEENS_5ArrayIdLi1ELb1EEELb0ENSD_9NoPermuteEEENS9_25RegularTileAccessIteratorISC_dNSD_43ColumnMajorTensorOpMultiplicandCongruous64bELi1ESJ_Li8EEELNS_4arch14CacheOperation4KindE0ENSA_INSB_ILi16ELi32EEEdNSD_8RowMajorELi0ESJ_SL_Lb0ESM_EENSO_ISU_dNSD_40RowMajorTensorOpMultiplicandCongruous64bELi0ESJ_Li8EEELST_0EdSV_NS4_9MmaPolicyINS1_4warp11MmaTensorOpINS6_ILi16ELi16ELi16EEEdSP_dSX_dSV_NS10_17MmaTensorOpPolicyINSR_3MmaINS6_ILi8ELi8ELi4EEELi32EdSV_dSE_dSV_NSR_13OpMultiplyAddEEENSB_ILi1ELi1EEEEELi1ELb0EbEENSB_ILi0ELi0EEES1B_Li1EEELi3ELNS1_23SharedMemoryClearOptionE0EbEES1E_NS_8epilogue11threadblock8EpilogueIS7_S1A_Li1ENS1G_27PredicatedTileIteratorBlas3INS1G_26OutputTileOptimalThreadMapINS1G_15OutputTileShapeILi32ELi8ELi2ELi1ELi1EEENS1K_ILi1ELi2ELi1ELi1ELi2EEELi128ELi1ELi64EEEdLNS_8BlasModeE1EEENS1F_4warp24FragmentIteratorTensorOpIS12_S15_dNSK_IdLi2ELb1EEESV_EENS1Q_20TileIteratorTensorOpIS12_S15_dSV_EENS1G_18SharedLoadIteratorINS1N_18CompactedThreadMapEdLi8EEENS1F_6thread17LinearCombinationIdLi1EddLNS1Z_9ScaleType4KindE0ELNS_15FloatRoundStyleE2EdEENSB_ILi0ELi4EEELi1ELi1EEENS4_30GemmIdentityThreadblockSwizzleILi1EEELNS_8FillModeE2ELS1O_1EEEEEvNT_6ParamsE,@"STO_CUDA_ENTRY STV_DEFAULT"
_ZN7cutlass6KernelINS_4gemm6kernel15Rank2KUniversalINS1_11threadblock13MmaMultistageINS1_9GemmShapeILi32ELi32ELi16EEENS_9transform11threadblock28PredicatedTileAccessIteratorINS_11MatrixShapeILi32ELi16EEEdNS_6layout11ColumnMajorELi1ENS8_31PitchLinearWarpStripedThreadMapINS_16PitchLinearShapeILi32ELi16EEELi128ENSG_ILi16ELi2EEELi1EEENS_5ArrayIdLi1ELb1EEELb0ENSD_9NoPermuteEEENS9_25RegularTileAccessIteratorISC_dNSD_43ColumnMajorTensorOpMultiplicandCongruous64bELi1ESJ_Li8EEELNS_4arch14CacheOperation4KindE0ENSA_INSB_ILi16ELi32EEEdNSD_8RowMajorELi0ESJ_SL_Lb0ESM_EENSO_ISU_dNSD_40RowMajorTensorOpMultiplicandCongruous64bELi0ESJ_Li8EEELST_0EdSV_NS4_9MmaPolicyINS1_4warp11MmaTensorOpINS6_ILi16ELi16ELi16EEEdSP_dSX_dSV_NS10_17MmaTensorOpPolicyINSR_3MmaINS6_ILi8ELi8ELi4EEELi32EdSV_dSE_dSV_NSR_13OpMultiplyAddEEENSB_ILi1ELi1EEEEELi1ELb0EbEENSB_ILi0ELi0EEES1B_Li1EEELi3ELNS1_23SharedMemoryClearOptionE0EbEES1E_NS_8epilogue11threadblock8EpilogueIS7_S1A_Li1ENS1G_27PredicatedTileIteratorBlas3INS1G_26OutputTileOptimalThreadMapINS1G_15OutputTileShapeILi32ELi8ELi2ELi1ELi1EEENS1K_ILi1ELi2ELi1ELi1ELi2EEELi128ELi1ELi64EEEdLNS_8BlasModeE1EEENS1F_4warp24FragmentIteratorTensorOpIS12_S15_dNSK_IdLi2ELb1EEESV_EENS1Q_20TileIteratorTensorOpIS12_S15_dSV_EENS1G_18SharedLoadIteratorINS1N_18CompactedThreadMapEdLi8EEENS1F_6thread17LinearCombinationIdLi1EddLNS1Z_9ScaleType4KindE0ELNS_15FloatRoundStyleE2EdEENSB_ILi0ELi4EEELi1ELi1EEENS4_30GemmIdentityThreadblockSwizzleILi1EEELNS_8FillModeE2ELS1O_1EEEEEvNT_6ParamsE:
[----:B------:R-:W-:Y:S08]  /*0000*/  LDC R1, c[0x0][0x28] ;  /* 0x00000a00ff017b82 */ /* 0x000ff00000000800 */
[----:B------:R-:W1:Y:S01]  /*0010*/  LDC.64 R2, c[0x0][0x338] ;  /* 0x0000ce00ff027b82 */ /* 0x000e620000000a00 */
[----:B------:R-:W-:Y:S02]  /*0020*/  ULDC.64 UR4, c[0x0][0x330] ;  /* 0x0000cc0000047ab9 */ /* 0x000fe40000000a00 */
[----:B------:R-:W-:Y:S01]  /*0030*/  DSETP.NEU.AND P1, PT, RZ, UR4, PT ;  /* 0x00000004ff007e2a */ /* 0x000fe2000bf2d000 */
[----:B------:R-:W-:-:S05]  /*0040*/  ULDC.U8 UR4, c[0x0][0x3b8] ;  /* 0x0000ee0000047ab9 */ /* 0x000fca0000000000 */
[----:B------:R-:W-:Y:S01]  /*0050*/  ISETP.NE.AND P1, PT, RZ, UR4, !P1 ;  /* 0x00000004ff007c0c */ /* 0x000fe2000cf25270 */
[----:B-1----:R-:W-:-:S14]  /*0060*/  DSETP.EQ.AND P0, PT, R2, 1, PT ;  /* 0x3ff000000200742a */ /* 0x002fdc0003f02000 */
[----:B------:R-:W-:Y:S05]  /*0070*/  @P1 EXIT P0 ;  /* 0x000000000000194d */ /* 0x000fea0000000000 */
[----:B------:R-:W1:Y:S01]  /*0080*/  S2UR UR7, SR_CTAID.Y ;  /* 0x00000000000779c3 */ /* 0x000e620000002600 */
[----:B------:R-:W-:Y:S01]  /*0090*/  IMAD.MOV.U32 R2, RZ, RZ, -0x1 ;  /* 0xffffffffff027424 */ /* 0x000fe200078e00ff */
[----:B------:R-:W-:Y:S01]  /*00a0*/  ULDC UR5, c[0x0][0x228] ;  /* 0x00008a0000057ab9 */ /* 0x000fe20000000800 */
[----:B------:R-:W-:-:S03]  /*00b0*/  ULDC UR4, c[0x0][0x220] ;  /* 0x0000880000047ab9 */ /* 0x000fc60000000800 */
[----:B------:R-:W-:Y:S02]  /*00c0*/  SHF.L.U32 R2, R2, UR5, RZ ;  /* 0x0000000502027c19 */ /* 0x000fe400080006ff */
[----:B------:R-:W2:Y:S08]  /*00d0*/  S2UR UR6, SR_CTAID.X ;  /* 0x00000000000679c3 */ /* 0x000eb00000002500 */
[----:B------:R-:W3:Y:S01]  /*00e0*/  LDC R0, c[0x0][0x21c] ;  /* 0x00008700ff007b82 */ /* 0x000ee20000000800 */
[----:B-1----:R-:W-:Y:S01]  /*00f0*/  USHF.L.U32 UR7, UR7, UR5, URZ ;  /* 0x0000000507077299 */ /* 0x002fe2000800063f */
[----:B--2---:R-:W-:Y:S01]  /*0100*/  LOP3.LUT R60, R2, UR6, RZ, 0xc, !PT ;  /* 0x00000006023c7c12 */ /* 0x004fe2000f8e0cff */
[----:B------:R-:W-:-:S04]  /*0110*/  USHF.R.S32.HI UR5, URZ, UR5, UR6 ;  /* 0x000000053f057299 */ /* 0x000fc80008011406 */
[----:B------:R-:W-:-:S05]  /*0120*/  VIADD R60, R60, UR7 ;  /* 0x000000073c3c7c36 */ /* 0x000fca0008000000 */
[----:B------:R-:W-:-:S04]  /*0130*/  ISETP.GE.AND P0, PT, R60, UR4, PT ;  /* 0x000000043c007c0c */ /* 0x000fc8000bf06270 */
[----:B---3--:R-:W-:-:S13]  /*0140*/  ISETP.LE.OR P0, PT, R0, UR5, P0 ;  /* 0x0000000500007c0c */ /* 0x008fda0008703670 */
[----:B------:R-:W-:Y:S05]  /*0150*/  @P0 EXIT ;  /* 0x000000000000094d */ /* 0x000fea0003800000 */
[----:B------:R-:W-:Y:S01]  /*0160*/  USHF.L.U32 UR4, UR5, 0x5, URZ ;  /* 0x0000000505047899 */ /* 0x000fe2000800063f */
[----:B------:R-:W-:-:S05]  /*0170*/  LEA R0, R60, 0x20, 0x5 ;  /* 0x000000203c007811 */ /* 0x000fca00078e28ff */
[----:B------:R-:W-:-:S13]  /*0180*/  ISETP.LE.AND P0, PT, R0, UR4, PT ;  /* 0x0000000400007c0c */ /* 0x000fda000bf03270 */
[----:B------:R-:W-:Y:S05]  /*0190*/  @P0 EXIT ;  /* 0x000000000000094d */ /* 0x000fea0003800000 */
[----:B------:R-:W1:Y:S01]  /*01a0*/  LDC R0, c[0x0][0x360] ;  /* 0x0000d800ff007b82 */ /* 0x000e620000000800 */
[----:B------:R-:W2:Y:S01]  /*01b0*/  S2R R57, SR_CTAID.Z ;  /* 0x0000000000397919 */ /* 0x000ea20000002700 */
[----:B------:R-:W-:Y:S01]  /*01c0*/  ULDC UR5, c[0x0][0x218] ;  /* 0x0000860000057ab9 */ /* 0x000fe20000000800 */
[----:B------:R-:W-:Y:S01]  /*01d0*/  UIADD3 UR18, UR4, 0x20, URZ ;  /* 0x0000002004127890 */ /* 0x000fe2000fffe03f */
[----:B------:R-:W-:Y:S01]  /*01e0*/  MOV R6, UR5 ;  /* 0x0000000500067c02 */ /* 0x000fe20008000f00 */
[----:B------:R-:W-:Y:S01]  /*01f0*/  ULDC.64 UR20, c[0x0][0x208] ;  /* 0x0000820000147ab9 */ /* 0x000fe20000000a00 */
[----:B------:R-:W-:Y:S01]  /*0200*/  IMAD.MOV.U32 R5, RZ, RZ, RZ ;  /* 0x000000ffff057224 */ /* 0x000fe200078e00ff */
[----:B-1----:R-:W-:-:S13]  /*0210*/  ISETP.GT.U32.AND P0, PT, R0, 0x1, PT ;  /* 0x000000010000780c */ /* 0x002fda0003f04070 */
[----:B--2---:R-:W-:Y:S05]  /*0220*/  @P0 BRA `(.L_x_0) ;  /* 0x00000000001c0947 */ /* 0x004fea0003800000 */
[----:B------:R-:W1:Y:S01]  /*0230*/  LDC R2, c[0x0][0x224] ;  /* 0x00008900ff027b82 */ /* 0x000e620000000800 */
[----:B------:R-:W-:-:S07]  /*0240*/  IADD3 R3, R57, 0x1, RZ ;  /* 0x0000000139037810 */ /* 0x000fce0007ffe0ff */
[----:B------:R-:W2:Y:S01]  /*0250*/  LDC R0, c[0x0][0x368] ;  /* 0x0000da00ff007b82 */ /* 0x000ea20000000800 */
[C---:B-1----:R-:W-:Y:S01]  /*0260*/  ISETP.GE.AND P0, PT, R3.reuse, R2, PT ;  /* 0x000000020300720c */ /* 0x042fe20003f06270 */
[-C--:B--2---:R-:W-:Y:S02]  /*0270*/  IMAD R6, R3, R0.reuse, RZ ;  /* 0x0000000003067224 */ /* 0x084fe400078e02ff */
[----:B------:R-:W-:-:S10]  /*0280*/  IMAD R5, R57, R0, RZ ;  /* 0x0000000039057224 */ /* 0x000fd400078e02ff */
[----:B------:R-:W1:Y:S02]  /*0290*/  @P0 LDC R6, c[0x0][0x218] ;  /* 0x00008600ff060b82 */ /* 0x000e640000000800 */
.L_x_0:
[----:B------:R-:W2:Y:S01]  /*02a0*/  S2R R55, SR_TID.X ;  /* 0x0000000000377919 */ /* 0x000ea20000002100 */
[C-C-:B-1----:R-:W-:Y:S01]  /*02b0*/  IMAD.IADD R3, R6.reuse, 0x1, -R5.reuse ;  /* 0x0000000106037824 */ /* 0x142fe200078e0a05 */
[----:B------:R-:W-:Y:S01]  /*02c0*/  IADD3 R59, R6, 0xf, -R5 ;  /* 0x0000000f063b7810 */ /* 0x000fe20007ffe805 */
[----:B------:R-:W-:Y:S01]  /*02d0*/  ULDC.64 UR8, c[0x0][0x230] ;  /* 0x00008c0000087ab9 */ /* 0x000fe20000000a00 */
[----:B------:R-:W-:Y:S01]  /*02e0*/  ULDC.64 UR16, c[0x0][0x250] ;  /* 0x0000940000107ab9 */ /* 0x000fe20000000a00 */
[----:B------:R-:W-:Y:S01]  /*02f0*/  ULDC.64 UR6, c[0x0][0x210] ;  /* 0x0000840000067ab9 */ /* 0x000fe20000000a00 */
[----:B------:R-:W-:Y:S01]  /*0300*/  SHF.R.S32.HI R56, RZ, 0x1f, R3 ;  /* 0x0000001fff387819 */ /* 0x000fe20000011403 */
[----:B------:R-:W1:Y:S01]  /*0310*/  LDC.64 R28, c[0x0][0x238] ;  /* 0x00008e00ff1c7b82 */ /* 0x000e620000000a00 */
[----:B------:R-:W-:Y:S01]  /*0320*/  LOP3.LUT R10, R59, 0xfffffff0, RZ, 0xc0, !PT ;  /* 0xfffffff03b0a7812 */ /* 0x000fe200078ec0ff */
[----:B------:R-:W-:Y:S01]  /*0330*/  ULDC.64 UR14, c[0x0][0x240] ;  /* 0x00009000000e7ab9 */ /* 0x000fe20000000a00 */
[----:B------:R-:W-:Y:S01]  /*0340*/  LEA.HI R56, R56, R3, RZ, 0x4 ;  /* 0x0000000338387211 */ /* 0x000fe200078f20ff */
[----:B------:R-:W-:Y:S01]  /*0350*/  ULDC.64 UR12, c[0x0][0x248] ;  /* 0x00009200000c7ab9 */ /* 0x000fe20000000a00 */
[----:B------:R-:W-:Y:S01]  /*0360*/  ISETP.NE.AND P4, PT, R10, 0x10, PT ;  /* 0x000000100a00780c */ /* 0x000fe20003f85270 */
[----:B------:R-:W-:Y:S01]  /*0370*/  UIADD3 UR19, UP1, UR14, -UR12, URZ ;  /* 0x8000000c0e137290 */ /* 0x000fe2000ff3e03f */
[----:B------:R-:W-:Y:S01]  /*0380*/  LOP3.LUT R56, R56, 0xfffffff0, RZ, 0xc0, !PT ;  /* 0xfffffff038387812 */ /* 0x000fe200078ec0ff */
[----:B------:R-:W3:Y:S01]  /*0390*/  LDC.64 R30, c[0x0][0x258] ;  /* 0x00009600ff1e7b82 */ /* 0x000ee20000000a00 */
[----:B------:R-:W-:Y:S01]  /*03a0*/  ULDC.64 UR10, c[0x0][0x260] ;  /* 0x00009800000a7ab9 */ /* 0x000fe20000000a00 */
[----:B------:R-:W-:Y:S01]  /*03b0*/  UIADD3.X UR13, UR15, ~UR13, URZ, UP1, !UPT ;  /* 0x8000000d0f0d7290 */ /* 0x000fe20008ffe43f */
[----:B------:R-:W-:Y:S01]  /*03c0*/  SHF.R.S32.HI R52, RZ, 0x1f, R59 ;  /* 0x0000001fff347819 */ /* 0x000fe2000001143b */
[----:B------:R-:W-:Y:S01]  /*03d0*/  IMAD.IADD R56, R3, 0x1, -R56 ;  /* 0x0000000103387824 */ /* 0x000fe200078e0a38 */
[----:B------:R-:W-:Y:S01]  /*03e0*/  CS2R R18, SRZ ;  /* 0x0000000000127805 */ /* 0x000fe2000001ff00 */
[----:B------:R-:W-:Y:S01]  /*03f0*/  VIADD R3, R59, 0xf ;  /* 0x0000000f3b037836 */ /* 0x000fe20000000000 */
[----:B------:R-:W-:Y:S01]  /*0400*/  LEA.HI R52, R52, R59, RZ, 0x4 ;  /* 0x0000003b34347211 */ /* 0x000fe200078f20ff */
[----:B------:R-:W-:Y:S01]  /*0410*/  BAR.SYNC.DEFER_BLOCKING 0x0 ;  /* 0x0000000000007b1d */ /* 0x000fe20000010000 */
[----:B------:R-:W-:-:S02]  /*0420*/  ISETP.NE.AND P0, PT, R56, RZ, PT ;  /* 0x000000ff3800720c */ /* 0x000fc40003f05270 */
[----:B------:R-:W-:Y:S02]  /*0430*/  ISETP.GE.U32.AND P5, PT, R3, 0x1f, PT ;  /* 0x0000001f0300780c */ /* 0x000fe40003fa6070 */
[----:B------:R-:W-:Y:S02]  /*0440*/  SEL R56, R56, 0x10, P0 ;  /* 0x0000001038387807 */ /* 0x000fe40000000000 */
[----:B------:R-:W-:Y:S02]  /*0450*/  SHF.R.S32.HI R52, RZ, 0x4, R52 ;  /* 0x00000004ff347819 */ /* 0x000fe40000011434 */
[--C-:B--2---:R-:W-:Y:S01]  /*0460*/  SHF.R.S32.HI R0, RZ, 0x1f, R55.reuse ;  /* 0x0000001fff007819 */ /* 0x104fe20000011437 */
[----:B------:R-:W-:Y:S01]  /*0470*/  IMAD.WIDE.U32 R8, R56, UR8, RZ ;  /* 0x0000000838087c25 */ /* 0x000fe2000f8e00ff */
[----:B------:R-:W-:Y:S02]  /*0480*/  SHF.R.U32.HI R7, RZ, 0x5, R55 ;  /* 0x00000005ff077819 */ /* 0x000fe40000011637 */
[----:B------:R-:W-:Y:S01]  /*0490*/  LEA.HI R0, R0, R55, RZ, 0x5 ;  /* 0x0000003700007211 */ /* 0x000fe200078f28ff */
[----:B------:R-:W-:Y:S01]  /*04a0*/  IMAD.SHL.U32 R33, R8, 0x8, RZ ;  /* 0x0000000808217824 */ /* 0x000fe200078e00ff */
[----:B------:R-:W-:-:S02]  /*04b0*/  VIADDMNMX R6, R5, R56, R6, PT ;  /* 0x0000003805067246 */ /* 0x000fc40003800106 */
[----:B------:R-:W-:Y:S01]  /*04c0*/  LOP3.LUT R2, R0, 0xffffffe0, RZ, 0xc0, !PT ;  /* 0xffffffe000027812 */ /* 0x000fe200078ec0ff */
[----:B------:R-:W2:Y:S01]  /*04d0*/  SHFL.IDX PT, R7, R7, RZ, 0x1f ;  /* 0x00001fff07077589 */ /* 0x000ea200000e0000 */
[----:B------:R-:W-:Y:S02]  /*04e0*/  SHF.R.S32.HI R0, RZ, 0x5, R0 ;  /* 0x00000005ff007819 */ /* 0x000fe40000011400 */
[----:B------:R-:W-:Y:S01]  /*04f0*/  SHF.R.S32.HI R43, RZ, 0x1f, R56 ;  /* 0x0000001fff2b7819 */ /* 0x000fe20000011438 */
[----:B------:R-:W-:Y:S02]  /*0500*/  IMAD.IADD R2, R55, 0x1, -R2 ;  /* 0x0000000137027824 */ /* 0x000fe400078e0a02 */
[----:B------:R-:W-:-:S03]  /*0510*/  IMAD.SHL.U32 R0, R0, 0x2, RZ ;  /* 0x0000000200007824 */ /* 0x000fc600078e00ff */
[----:B------:R-:W-:-:S04]  /*0520*/  SHF.R.S32.HI R77, RZ, 0x1f, R2 ;  /* 0x0000001fff4d7819 */ /* 0x000fc80000011402 */
[----:B------:R-:W-:-:S04]  /*0530*/  LEA.HI R77, R77, R2, RZ, 0x4 ;  /* 0x000000024d4d7211 */ /* 0x000fc800078f20ff */
[C---:B------:R-:W-:Y:S02]  /*0540*/  LEA.HI.SX32 R0, R77.reuse, R0, 0x1c ;  /* 0x000000004d007211 */ /* 0x040fe400078fe2ff */
[----:B------:R-:W-:-:S03]  /*0550*/  LOP3.LUT R77, R77, 0xfffffff0, RZ, 0xc0, !PT ;  /* 0xfffffff04d4d7812 */ /* 0x000fc600078ec0ff */
[----:B------:R-:W-:Y:S02]  /*0560*/  IMAD.IADD R53, R0, 0x1, R5 ;  /* 0x0000000100357824 */ /* 0x000fe400078e0205 */
[----:B------:R-:W-:Y:S01]  /*0570*/  IMAD.IADD R77, R2, 0x1, -R77 ;  /* 0x00000001024d7824 */ /* 0x000fe200078e0a4d */
[----:B--2---:R-:W-:Y:S01]  /*0580*/  R2UR UR5, R7 ;  /* 0x00000000070572ca */ /* 0x004fe200000e0000 */
[C---:B------:R-:W-:Y:S01]  /*0590*/  VIADD R3, R53.reuse, 0x8 ;  /* 0x0000000835037836 */ /* 0x040fe20000000000 */
[-C--:B------:R-:W-:Y:S01]  /*05a0*/  ISETP.GE.AND P1, PT, R53, R6.reuse, PT ;  /* 0x000000063500720c */ /* 0x080fe20003f26270 */
[----:B------:R-:W-:Y:S01]  /*05b0*/  VIADD R78, R77, UR4 ;  /* 0x000000044d4e7c36 */ /* 0x000fe20008000000 */
[----:B------:R-:W-:Y:S01]  /*05c0*/  SHF.R.S32.HI R7, RZ, 0x1f, R0 ;  /* 0x0000001fff077819 */ /* 0x000fe20000011400 */
[----:B------:R-:W-:Y:S01]  /*05d0*/  IMAD R5, R43, UR8, RZ ;  /* 0x000000082b057c24 */ /* 0x000fe2000f8e02ff */
[----:B------:R-:W-:Y:S01]  /*05e0*/  ISETP.GE.AND P6, PT, R3, R6, PT ;  /* 0x000000060300720c */ /* 0x000fe20003fc6270 */
[C---:B------:R-:W-:Y:S01]  /*05f0*/  VIADD R2, R78.reuse, 0x10 ;  /* 0x000000104e027836 */ /* 0x040fe20000000000 */
[----:B------:R-:W-:Y:S01]  /*0600*/  ISETP.LT.AND P0, PT, R78, UR6, !P1 ;  /* 0x000000064e007c0c */ /* 0x000fe2000cf01270 */
[----:B------:R-:W-:Y:S01]  /*0610*/  IMAD R3, R43, UR16, RZ ;  /* 0x000000102b037c24 */ /* 0x000fe2000f8e02ff */
[----:B------:R-:W-:Y:S01]  /*0620*/  LEA.HI R7, R7, R0, RZ, 0x2 ;  /* 0x0000000007077211 */ /* 0x000fe200078f10ff */
[----:B------:R-:W-:Y:S01]  /*0630*/  IMAD R20, R56, UR9, R5 ;  /* 0x0000000938147c24 */ /* 0x000fe2000f8e0205 */
[----:B------:R-:W-:Y:S01]  /*0640*/  ISETP.LT.AND P1, PT, R2, UR6, !P1 ;  /* 0x0000000602007c0c */ /* 0x000fe2000cf21270 */
[----:B------:R-:W-:Y:S01]  /*0650*/  IMAD.WIDE.U32 R4, R56, UR16, RZ ;  /* 0x0000001038047c25 */ /* 0x000fe2000f8e00ff */
[----:B------:R-:W-:Y:S01]  /*0660*/  ISETP.LT.AND P3, PT, R2, UR6, !P6 ;  /* 0x0000000602007c0c */ /* 0x000fe2000f761270 */
[----:B------:R-:W2:Y:S01]  /*0670*/  S2UR UR4, SR_CgaCtaId ;  /* 0x00000000000479c3 */ /* 0x000ea20000008800 */
[----:B------:R-:W-:Y:S01]  /*0680*/  ISETP.LT.AND P2, PT, R78, UR6, !P6 ;  /* 0x000000064e007c0c */ /* 0x000fe2000f741270 */
[----:B------:R-:W-:Y:S01]  /*0690*/  IMAD R3, R56, UR17, R3 ;  /* 0x0000001138037c24 */ /* 0x000fe2000f8e0203 */
[----:B------:R-:W-:Y:S01]  /*06a0*/  SEL R48, RZ, 0x1, !P0 ;  /* 0x00000001ff307807 */ /* 0x000fe20004000000 */
[----:B------:R-:W-:Y:S01]  /*06b0*/  IMAD.IADD R20, R9, 0x1, R20 ;  /* 0x0000000109147824 */ /* 0x000fe200078e0214 */
[----:B------:R-:W-:Y:S01]  /*06c0*/  LOP3.LUT R58, R77, 0x6, RZ, 0xc0, !PT ;  /* 0x000000064d3a7812 */ /* 0x000fe200078ec0ff */
[----:B------:R-:W-:Y:S01]  /*06d0*/  IMAD.IADD R22, R5, 0x1, R3 ;  /* 0x0000000105167824 */ /* 0x000fe200078e0203 */
[----:B------:R-:W-:Y:S01]  /*06e0*/  LOP3.LUT R7, R7, 0xfffffffc, RZ, 0xc0, !PT ;  /* 0xfffffffc07077812 */ /* 0x000fe200078ec0ff */
[----:B------:R-:W-:Y:S01]  /*06f0*/  IMAD.SHL.U32 R5, R77, 0x4, RZ ;  /* 0x000000044d057824 */ /* 0x000fe200078e00ff */
[----:B------:R-:W-:Y:S01]  /*0700*/  P2R R48, PR, R48, 0xf ;  /* 0x0000000f30307803 */ /* 0x000fe20000000000 */
[----:B------:R-:W-:Y:S01]  /*0710*/  IMAD R76, R60, 0x20, R77 ;  /* 0x000000203c4c7824 */ /* 0x000fe200078e024d */
[----:B------:R-:W-:Y:S01]  /*0720*/  ISETP.GE.AND P0, PT, R2, UR6, PT ;  /* 0x0000000602007c0c */ /* 0x000fe2000bf06270 */
[----:B------:R-:W-:Y:S01]  /*0730*/  IMAD.IADD R3, R0, 0x1, -R7 ;  /* 0x0000000100037824 */ /* 0x000fe200078e0a07 */
[----:B------:R-:W-:Y:S01]  /*0740*/  SHF.R.U32.HI R58, RZ, 0x1, R58 ;  /* 0x00000001ff3a7819 */ /* 0x000fe2000001163a */
[----:B------:R-:W-:Y:S01]  /*0750*/  IMAD.SHL.U32 R61, R4, 0x8, RZ ;  /* 0x00000008043d7824 */ /* 0x000fe200078e00ff */
[----:B------:R-:W-:-:S02]  /*0760*/  SHF.R.S32.HI R54, RZ, 0x1f, R53 ;  /* 0x0000001fff367819 */ /* 0x000fc40000011435 */
[----:B------:R-:W-:Y:S02]  /*0770*/  SHF.R.S32.HI R2, RZ, 0x1f, R77 ;  /* 0x0000001fff027819 */ /* 0x000fe4000001144d */
[----:B------:R-:W-:Y:S02]  /*0780*/  LOP3.LUT R0, R58, 0x4, R5, 0xf8, !PT ;  /* 0x000000043a007812 */ /* 0x000fe400078ef805 */
[----:B------:R-:W-:Y:S01]  /*0790*/  SHF.L.U64.HI R20, R8, 0x3, R20 ;  /* 0x0000000308147819 */ /* 0x000fe20000010214 */
[----:B------:R-:W-:Y:S01]  /*07a0*/  IMAD R8, R54, UR8, RZ ;  /* 0x0000000836087c24 */ /* 0x000fe2000f8e02ff */
[----:B------:R-:W-:Y:S02]  /*07b0*/  LEA.HI R2, R2, R77, RZ, 0x3 ;  /* 0x0000004d02027211 */ /* 0x000fe400078f18ff */
[----:B------:R-:W-:Y:S01]  /*07c0*/  SHF.R.S32.HI R79, RZ, 0x1f, R78 ;  /* 0x0000001fff4f7819 */ /* 0x000fe2000001144e */
[C---:B------:R-:W-:Y:S01]  /*07d0*/  IMAD R63, R53.reuse, UR9, R8 ;  /* 0x00000009353f7c24 */ /* 0x040fe2000f8e0208 */
[----:B------:R-:W-:-:S02]  /*07e0*/  ISETP.GE.AND P3, PT, R53, R6, PT ;  /* 0x000000063500720c */ /* 0x000fc40003f66270 */
[----:B------:R-:W-:Y:S01]  /*07f0*/  LOP3.LUT R5, R0, 0x1, R3, 0x78, !PT ;  /* 0x0000000100057812 */ /* 0x000fe200078e7803 */
[----:B------:R-:W-:Y:S01]  /*0800*/  VIADD R0, R76, 0x10 ;  /* 0x000000104c007836 */ /* 0x000fe20000000000 */
[----:B------:R-:W-:Y:S01]  /*0810*/  SHF.L.U64.HI R22, R4, 0x3, R22 ;  /* 0x0000000304167819 */ /* 0x000fe20000010216 */
[----:B------:R-:W-:Y:S01]  /*0820*/  IMAD.WIDE.U32 R8, R53, UR8, R78 ;  /* 0x0000000835087c25 */ /* 0x000fe2000f8e004e */
[----:B------:R-:W-:Y:S01]  /*0830*/  SHF.R.U32.HI R2, RZ, 0x3, R2 ;  /* 0x00000003ff027819 */ /* 0x000fe20000011602 */
[----:B------:R-:W-:Y:S01]  /*0840*/  ULDC.64 UR8, c[0x0][0x370] ;  /* 0x0000dc0000087ab9 */ /* 0x000fe20000000a00 */
[----:B------:R-:W-:Y:S01]  /*0850*/  P2R R4, PR, RZ, 0x1 ;  /* 0x00000001ff047803 */ /* 0x000fe20000000000 */
[----:B------:R-:W-:Y:S01]  /*0860*/  IMAD.SHL.U32 R3, R3, 0x2, RZ ;  /* 0x0000000203037824 */ /* 0x000fe200078e00ff */
[----:B------:R-:W-:Y:S01]  /*0870*/  ISETP.LT.AND P0, PT, R76, UR7, !P3 ;  /* 0x000000074c007c0c */ /* 0x000fe2000df01270 */
[----:B------:R-:W-:Y:S01]  /*0880*/  IMAD R2, R5, 0x2, R2 ;  /* 0x0000000205027824 */ /* 0x000fe200078e0202 */
[----:B------:R-:W-:Y:S01]  /*0890*/  SEL R48, R48, RZ, P5 ;  /* 0x000000ff30307207 */ /* 0x000fe20002800000 */
[----:B------:R-:W-:Y:S01]  /*08a0*/  IMAD.SHL.U32 R24, R8, 0x8, RZ ;  /* 0x0000000808187824 */ /* 0x000fe200078e00ff */
[----:B------:R-:W-:Y:S01]  /*08b0*/  ISETP.LT.AND P1, PT, R0, UR7, !P3 ;  /* 0x0000000700007c0c */ /* 0x000fe2000df21270 */
[----:B------:R-:W-:Y:S01]  /*08c0*/  IMAD.IADD R63, R9, 0x1, R63 ;  /* 0x00000001093f7824 */ /* 0x000fe200078e023f */
[----:B------:R-:W-:Y:S01]  /*08d0*/  ISETP.LT.AND P2, PT, R76, UR7, !P6 ;  /* 0x000000074c007c0c */ /* 0x000fe2000f741270 */
[----:B------:R-:W-:Y:S01]  /*08e0*/  IMAD.SHL.U32 R51, R48, 0x8, RZ ;  /* 0x0000000830337824 */ /* 0x000fe200078e00ff */
[----:B------:R-:W-:Y:S01]  /*08f0*/  ISETP.LT.AND P3, PT, R0, UR7, !P6 ;  /* 0x0000000700007c0c */ /* 0x000fe2000f761270 */
[C---:B------:R-:W-:Y:S01]  /*0900*/  IMAD.SHL.U32 R50, R48.reuse, 0x4, RZ ;  /* 0x0000000430327824 */ /* 0x040fe200078e00ff */
[----:B------:R-:W-:Y:S01]  /*0910*/  SEL R44, RZ, 0x1, !P0 ;  /* 0x00000001ff2c7807 */ /* 0x000fe20004000000 */
[----:B------:R-:W-:Y:S01]  /*0920*/  IMAD.SHL.U32 R49, R48, 0x2, RZ ;  /* 0x0000000230317824 */ /* 0x000fe200078e00ff */
[----:B------:R-:W-:-:S02]  /*0930*/  LOP3.LUT R58, R7, R58, RZ, 0xfc, !PT ;  /* 0x0000003a073a7212 */ /* 0x000fc400078efcff */
[----:B------:R-:W-:Y:S02]  /*0940*/  LOP3.LUT R3, R2, 0x4, R3, 0x78, !PT ;  /* 0x0000000402037812 */ /* 0x000fe400078e7803 */
[----:B------:R-:W-:Y:S02]  /*0950*/  P2R R44, PR, R44, 0xf ;  /* 0x0000000f2c2c7803 */ /* 0x000fe40000000000 */
[----:B------:R-:W-:Y:S01]  /*0960*/  IADD3 R12, P0, R24, UR8, RZ ;  /* 0x00000008180c7c10 */ /* 0x000fe2000ff1e0ff */
[----:B------:R-:W-:Y:S01]  /*0970*/  UMOV UR8, 0x400 ;  /* 0x0000040000087882 */ /* 0x000fe20000000000 */
[----:B------:R-:W-:Y:S01]  /*0980*/  LOP3.LUT P1, R51, R51, 0x8, RZ, 0xc0, !PT ;  /* 0x0000000833337812 */ /* 0x000fe2000782c0ff */
[----:B--2---:R-:W-:Y:S01]  /*0990*/  ULEA UR4, UR4, UR8, 0x18 ;  /* 0x0000000804047291 */ /* 0x004fe2000f8ec03f */
[----:B------:R-:W-:Y:S01]  /*09a0*/  IMAD R58, R58, 0x20, R3 ;  /* 0x000000203a3a7824 */ /* 0x000fe200078e0203 */
[----:B------:R-:W-:Y:S02]  /*09b0*/  SHF.L.U64.HI R63, R8, 0x3, R63 ;  /* 0x00000003083f7819 */ /* 0x000fe4000001023f */
[----:B------:R-:W-:Y:S01]  /*09c0*/  ISETP.GE.AND P2, PT, R0, UR7, PT ;  /* 0x0000000700007c0c */ /* 0x000fe2000bf46270 */
[----:B------:R-:W-:Y:S01]  /*09d0*/  IMAD R0, R54, UR16, RZ ;  /* 0x0000001036007c24 */ /* 0x000fe2000f8e02ff */
[----:B------:R-:W-:Y:S01]  /*09e0*/  IADD3.X R13, R63, UR9, RZ, P0, !PT ;  /* 0x000000093f0d7c10 */ /* 0x000fe200087fe4ff */
[----:B------:R-:W-:Y:S01]  /*09f0*/  ULDC.64 UR8, c[0x0][0x378] ;  /* 0x0000de0000087ab9 */ /* 0x000fe20000000a00 */
[----:B------:R-:W-:Y:S01]  /*0a00*/  LEA R58, R58, UR4, 0x3 ;  /* 0x000000043a3a7c11 */ /* 0x000fe2000f8e18ff */
[----:B------:R-:W-:Y:S01]  /*0a10*/  IMAD R67, R53, UR17, R0 ;  /* 0x0000001135437c24 */ /* 0x000fe2000f8e0200 */
[----:B------:R-:W-:-:S02]  /*0a20*/  SHF.R.S32.HI R77, RZ, 0x1f, R76 ;  /* 0x0000001fff4d7819 */ /* 0x000fc4000001144c */
[----:B------:R-:W-:Y:S01]  /*0a30*/  ISETP.GE.AND P0, PT, R76, UR7, PT ;  /* 0x000000074c007c0c */ /* 0x000fe2000bf06270 */
[----:B------:R-:W-:Y:S01]  /*0a40*/  @!PT LDS RZ, [RZ] ;  /* 0x00000000fffff984 */ /* 0x000fe20000000800 */
[----:B------:R-:W-:Y:S01]  /*0a50*/  @!PT LDS RZ, [RZ] ;  /* 0x00000000fffff984 */ /* 0x000fe20000000800 */
[----:B------:R-:W-:Y:S01]  /*0a60*/  LDGSTS.E.LTC128B.64 [R58], desc[UR20][R12.64], P1 ;  /* 0x000000000c3a7fae */ /* 0x000fe20008921b54 */
[----:B------:R-:W-:Y:S01]  /*0a70*/  LOP3.LUT P1, R50, R50, 0x8, RZ, 0xc0, !PT ;  /* 0x0000000832327812 */ /* 0x000fe2000782c0ff */
[----:B------:R-:W-:Y:S01]  /*0a80*/  IMAD.WIDE.U32 R8, R53, UR16, R76 ;  /* 0x0000001035087c25 */ /* 0x000fe2000f8e004c */
[----:B------:R-:W-:Y:S01]  /*0a90*/  ISETP.GE.AND P3, PT, R78, UR6, PT ;  /* 0x000000064e007c0c */ /* 0x000fe2000bf66270 */
[----:B------:R-:W-:Y:S01]  /*0aa0*/  ULDC.64 UR6, c[0x0][0x268] ;  /* 0x00009a0000067ab9 */ /* 0x000fe20000000a00 */
[----:B------:R-:W-:Y:S01]  /*0ab0*/  ISETP.NE.AND P6, PT, R4, RZ, PT ;  /* 0x000000ff0400720c */ /* 0x000fe20003fc5270 */
[----:B------:R-:W-:Y:S01]  /*0ac0*/  IMAD.IADD R67, R9, 0x1, R67 ;  /* 0x0000000109437824 */ /* 0x000fe200078e0243 */
[----:B------:R-:W-:Y:S01]  /*0ad0*/  SEL R0, RZ, 0x1, P0 ;  /* 0x00000001ff007807 */ /* 0x000fe20000000000 */
[----:B------:R-:W-:Y:S01]  /*0ae0*/  IMAD.SHL.U32 R26, R8, 0x8, RZ ;  /* 0x00000008081a7824 */ /* 0x000fe200078e00ff */
[----:B------:R-:W-:-:S02]  /*0af0*/  SEL R2, RZ, 0x1, P3 ;  /* 0x00000001ff027807 */ /* 0x000fc40001800000 */
[----:B------:R-:W-:Y:S02]  /*0b00*/  SHF.L.U64.HI R67, R8, 0x3, R67 ;  /* 0x0000000308437819 */ /* 0x000fe40000010243 */
[----:B------:R-:W-:Y:S01]  /*0b10*/  SEL R8, RZ, 0x4, P0 ;  /* 0x00000004ff087807 */ /* 0x000fe20000000000 */
[----:B------:R2:W-:Y:S01]  /*0b20*/  LDGSTS.E.LTC128B.64 [R58+0x80], desc[UR20][R12.64+0x80], P1 ;  /* 0x000800800c3a7fae */ /* 0x0005e20008921b54 */
[----:B------:R-:W-:Y:S02]  /*0b30*/  LOP3.LUT P1, R49, R49, 0x8, RZ, 0xc0, !PT ;  /* 0x0000000831317812 */ /* 0x000fe4000782c0ff */
[----:B------:R-:W-:Y:S02]  /*0b40*/  SEL R10, RZ, 0x4, P3 ;  /* 0x00000004ff0a7807 */ /* 0x000fe40001800000 */
[----:B------:R-:W-:Y:S02]  /*0b50*/  LOP3.LUT P0, R48, R48, 0x8, RZ, 0xc0, !PT ;  /* 0x0000000830307812 */ /* 0x000fe4000780c0ff */
[----:B------:R-:W-:-:S02]  /*0b60*/  SEL R7, RZ, 0xffffffff, P6 ;  /* 0xffffffffff077807 */ /* 0x000fc40003000000 */
[----:B-1----:R-:W-:Y:S02]  /*0b70*/  IADD3 R16, P3, R12, R28, RZ ;  /* 0x0000001c0c107210 */ /* 0x002fe40007f7e0ff */
[----:B------:R-:W-:Y:S01]  /*0b80*/  SEL R73, RZ, 0x8, P6 ;  /* 0x00000008ff497807 */ /* 0x000fe20003000000 */
[----:B------:R-:W-:Y:S01]  /*0b90*/  IMAD.SHL.U32 R7, R7, 0x2, RZ ;  /* 0x0000000207077824 */ /* 0x000fe200078e00ff */
[----:B------:R-:W-:Y:S01]  /*0ba0*/  SEL R44, R44, RZ, P5 ;  /* 0x000000ff2c2c7207 */ /* 0x000fe20002800000 */
[--C-:B------:R-:W-:Y:S01]  /*0bb0*/  IMAD.X R17, R13, 0x1, R29.reuse, P3 ;  /* 0x000000010d117824 */ /* 0x100fe200018e061d */
[----:B------:R-:W-:Y:S02]  /*0bc0*/  SEL R5, RZ, 0xffffffff, P2 ;  /* 0xffffffffff057807 */ /* 0x000fe40001000000 */
[----:B------:R-:W-:Y:S01]  /*0bd0*/  IADD3 R3, P6, P3, R33, UR19, R28 ;  /* 0x0000001321037c10 */ /* 0x000fe2000fbde01c */
[----:B------:R-:W-:Y:S01]  /*0be0*/  UIADD3 UR19, UP0, UR10, -UR6, URZ ;  /* 0x800000060a137290 */ /* 0x000fe2000ff1e03f */
[----:B------:R-:W-:Y:S01]  /*0bf0*/  LOP3.LUT R7, R7, 0x2, R2, 0xe2, !PT ;  /* 0x0000000207077812 */ /* 0x000fe200078ee202 */
[----:B------:R-:W-:Y:S01]  /*0c00*/  LDGSTS.E.LTC128B.64 [R58+0x800], desc[UR20][R16.64], P1 ;  /* 0x00800000103a7fae */ /* 0x000fe20008921b54 */
[----:B------:R-:W-:Y:S01]  /*0c10*/  IMAD.SHL.U32 R47, R44, 0x8, RZ ;  /* 0x000000082c2f7824 */ /* 0x000fe200078e00ff */
[----:B------:R-:W-:Y:S01]  /*0c20*/  IADD3 R6, P1, R3, R12, RZ ;  /* 0x0000000c03067210 */ /* 0x000fe20007f3e0ff */
[----:B------:R-:W-:Y:S01]  /*0c30*/  IMAD.SHL.U32 R5, R5, 0x2, RZ ;  /* 0x0000000205057824 */ /* 0x000fe200078e00ff */
[----:B------:R-:W-:Y:S01]  /*0c40*/  UIADD3.X UR22, UR11, ~UR7, URZ, UP0, !UPT ;  /* 0x800000070b167290 */ /* 0x000fe200087fe43f */
[----:B------:R-:W-:Y:S01]  /*0c50*/  IADD3.X R2, R20, UR13, R29, P6, P3 ;  /* 0x0000000d14027c10 */ /* 0x000fe2000b7e641d */
[C---:B------:R-:W-:Y:S01]  /*0c60*/  IMAD.SHL.U32 R46, R44.reuse, 0x4, RZ ;  /* 0x000000042c2e7824 */ /* 0x040fe200078e00ff */
[----:B------:R-:W-:Y:S01]  /*0c70*/  LDGSTS.E.LTC128B.64 [R58+0x880], desc[UR20][R16.64+0x80], P0 ;  /* 0x00880080103a7fae */ /* 0x000fe20008121b54 */
[----:B------:R-:W-:Y:S01]  /*0c80*/  SEL R3, RZ, 0x8, P2 ;  /* 0x00000008ff037807 */ /* 0x000fe20001000000 */
[----:B------:R-:W-:Y:S01]  /*0c90*/  IMAD.SHL.U32 R45, R44, 0x2, RZ ;  /* 0x000000022c2d7824 */ /* 0x000fe200078e00ff */
[----:B------:R-:W-:-:S02]  /*0ca0*/  IADD3 R14, P3, R26, UR8, RZ ;  /* 0x000000081a0e7c10 */ /* 0x000fc4000ff7e0ff */
[----:B---3--:R-:W-:Y:S02]  /*0cb0*/  IADD3 R4, P2, P0, R61, UR19, R30 ;  /* 0x000000133d047c10 */ /* 0x008fe4000f85e01e */
[----:B------:R-:W-:Y:S02]  /*0cc0*/  LOP3.LUT P6, R47, R47, 0x8, RZ, 0xc0, !PT ;  /* 0x000000082f2f7812 */ /* 0x000fe400078cc0ff */
[----:B------:R-:W-:Y:S02]  /*0cd0*/  LOP3.LUT R5, R5, 0x2, R0, 0xe2, !PT ;  /* 0x0000000205057812 */ /* 0x000fe400078ee200 */
[----:B------:R-:W-:Y:S02]  /*0ce0*/  LOP3.LUT P5, R46, R46, 0x8, RZ, 0xc0, !PT ;  /* 0x000000082e2e7812 */ /* 0x000fe400078ac0ff */
[----:B------:R-:W-:Y:S02]  /*0cf0*/  IADD3.X R15, R67, UR9, RZ, P3, !PT ;  /* 0x00000009430f7c10 */ /* 0x000fe40009ffe4ff */
[----:B------:R-:W-:Y:S01]  /*0d00*/  IADD3.X R0, R22, UR22, R31, P2, P0 ;  /* 0x0000001616007c10 */ /* 0x000fe200097e041f */
[----:B------:R-:W-:Y:S01]  /*0d10*/  USHF.R.S32.HI UR22, URZ, 0x1f, UR5 ;  /* 0x0000001f3f167899 */ /* 0x000fe20008011405 */
[----:B------:R-:W-:-:S02]  /*0d20*/  LOP3.LUT P3, R45, R45, 0x8, RZ, 0xc0, !PT ;  /* 0x000000082d2d7812 */ /* 0x000fc4000786c0ff */
[----:B------:R-:W-:Y:S01]  /*0d30*/  LOP3.LUT P2, R44, R44, 0x8, RZ, 0xc0, !PT ;  /* 0x000000082c2c7812 */ /* 0x000fe2000784c0ff */
[----:B------:R-:W-:Y:S01]  /*0d40*/  LDGSTS.E.LTC128B.64 [R58+0x3000], desc[UR20][R14.64], P6 ;  /* 0x030000000e3a7fae */ /* 0x000fe2000b121b54 */
[----:B------:R-:W-:Y:S01]  /*0d50*/  LOP3.LUT R73, R73, R10, R7, 0xfe, !PT ;  /* 0x0000000a49497212 */ /* 0x000fe200078efe07 */
[----:B------:R-:W-:Y:S01]  /*0d60*/  IMAD.X R7, R2, 0x1, R13, P1 ;  /* 0x0000000102077824 */ /* 0x000fe200008e060d */
[----:B--2---:R-:W-:Y:S01]  /*0d70*/  IADD3 R12, P0, R14, R30, RZ ;  /* 0x0000001e0e0c7210 */ /* 0x004fe20007f1e0ff */
[----:B------:R1:W-:Y:S01]  /*0d80*/  LDGSTS.E.LTC128B.64 [R58+0x3080], desc[UR20][R14.64+0x80], P5 ;  /* 0x030800800e3a7fae */ /* 0x0003e2000a921b54 */
[----:B------:R-:W-:Y:S01]  /*0d90*/  SEL R73, R73, RZ, P4 ;  /* 0x000000ff49497207 */ /* 0x000fe20002000000 */
[----:B------:R-:W-:Y:S01]  /*0da0*/  ULEA.HI UR22, UR22, UR5, URZ, 0x2 ;  /* 0x0000000516167291 */ /* 0x000fe2000f8f103f */
[----:B------:R-:W-:Y:S01]  /*0db0*/  LOP3.LUT R3, R3, R8, R5, 0xfe, !PT ;  /* 0x0000000803037212 */ /* 0x000fe200078efe05 */
[----:B------:R-:W-:Y:S01]  /*0dc0*/  IMAD.X R13, R15, 0x1, R31, P0 ;  /* 0x000000010f0d7824 */ /* 0x000fe200000e061f */
[----:B------:R-:W-:Y:S01]  /*0dd0*/  IADD3 R4, P0, R4, R14, RZ ;  /* 0x0000000e04047210 */ /* 0x000fe20007f1e0ff */
[----:B------:R-:W-:Y:S01]  /*0de0*/  IMAD.SHL.U32 R42, R73, 0x8, RZ ;  /* 0x00000008492a7824 */ /* 0x000fe200078e00ff */
[----:B------:R-:W-:Y:S01]  /*0df0*/  SEL R72, R3, RZ, P4 ;  /* 0x000000ff03487207 */ /* 0x000fe20002000000 */
[C---:B------:R-:W-:Y:S01]  /*0e00*/  IMAD.SHL.U32 R41, R73.reuse, 0x4, RZ ;  /* 0x0000000449297824 */ /* 0x040fe200078e00ff */
[----:B------:R-:W-:Y:S01]  /*0e10*/  LDGSTS.E.LTC128B.64 [R58+0x3800], desc[UR20][R12.64], P3 ;  /* 0x038000000c3a7fae */ /* 0x000fe20009921b54 */
[----:B------:R-:W-:Y:S01]  /*0e20*/  IMAD.SHL.U32 R40, R73, 0x2, RZ ;  /* 0x0000000249287824 */ /* 0x000fe200078e00ff */
[----:B------:R-:W-:Y:S01]  /*0e30*/  IADD3 R8, P3, R6, R28, RZ ;  /* 0x0000001c06087210 */ /* 0x000fe20007f7e0ff */
[----:B------:R-:W-:Y:S01]  /*0e40*/  IMAD.X R5, R0, 0x1, R15, P0 ;  /* 0x0000000100057824 */ /* 0x000fe200000e060f */
[----:B------:R2:W-:Y:S01]  /*0e50*/  LDGSTS.E.LTC128B.64 [R58+0x3880], desc[UR20][R12.64+0x80], P2 ;  /* 0x038800800c3a7fae */ /* 0x0005e20009121b54 */
[----:B------:R-:W-:Y:S01]  /*0e60*/  LOP3.LUT P2, R42, R42, 0x8, RZ, 0xc0, !PT ;  /* 0x000000082a2a7812 */ /* 0x000fe2000784c0ff */
[C---:B------:R-:W-:Y:S01]  /*0e70*/  IMAD.SHL.U32 R38, R72.reuse, 0x8, RZ ;  /* 0x0000000848267824 */ /* 0x040fe200078e00ff */
[----:B------:R-:W-:Y:S01]  /*0e80*/  LOP3.LUT P1, R41, R41, 0x8, RZ, 0xc0, !PT ;  /* 0x0000000829297812 */ /* 0x000fe2000782c0ff */
[----:B------:R-:W-:Y:S01]  /*0e90*/  IMAD.SHL.U32 R37, R72, 0x4, RZ ;  /* 0x0000000448257824 */ /* 0x000fe200078e00ff */
[----:B------:R-:W-:Y:S01]  /*0ea0*/  LOP3.LUT P0, R40, R40, 0x8, RZ, 0xc0, !PT ;  /* 0x0000000828287812 */ /* 0x000fe2000780c0ff */
[----:B------:R-:W-:Y:S01]  /*0eb0*/  IMAD.SHL.U32 R36, R72, 0x2, RZ ;  /* 0x0000000248247824 */ /* 0x000fe200078e00ff */
[----:B------:R-:W-:Y:S01]  /*0ec0*/  LOP3.LUT P5, R39, R73, 0x8, RZ, 0xc0, !PT ;  /* 0x0000000849277812 */ /* 0x000fe200078ac0ff */
[----:B------:R-:W-:Y:S01]  /*0ed0*/  IMAD.X R9, R7, 0x1, R29, P3 ;  /* 0x0000000107097824 */ /* 0x000fe200018e061d */
[----:B------:R-:W-:Y:S01]  /*0ee0*/  LOP3.LUT P4, R38, R38, 0x8, RZ, 0xc0, !PT ;  /* 0x0000000826267812 */ /* 0x000fe2000788c0ff */
[----:B------:R-:W0:Y:S01]  /*0ef0*/  LDGDEPBAR ;  /* 0x00000000000079af */ /* 0x000e220000000000 */
[----:B------:R-:W-:Y:S01]  /*0f00*/  LOP3.LUT P3, R37, R37, 0x8, RZ, 0xc0, !PT ;  /* 0x0000000825257812 */ /* 0x000fe2000786c0ff */
[----:B------:R-:W-:Y:S01]  /*0f10*/  ULOP3.LUT UR13, UR22, 0xfffffffc, URZ, 0xc0, !UPT ;  /* 0xfffffffc160d7892 */ /* 0x000fe2000f8ec03f */
[----:B------:R-:W-:Y:S01]  /*0f20*/  LOP3.LUT R0, R55, 0x1f, RZ, 0xc0, !PT ;  /* 0x0000001f37007812 */ /* 0x000fe200078ec0ff */
[----:B------:R-:W-:Y:S01]  /*0f30*/  LDGSTS.E.LTC128B.64 [R58+0x1000], desc[UR20][R6.64], P2 ;  /* 0x01000000063a7fae */ /* 0x000fe20009121b54 */
[----:B------:R-:W-:Y:S01]  /*0f40*/  LOP3.LUT P2, R36, R36, 0x8, RZ, 0xc0, !PT ;  /* 0x0000000824247812 */ /* 0x000fe2000784c0ff */
[----:B------:R-:W-:Y:S01]  /*0f50*/  UIADD3 UR5, UR5, -UR13, URZ ;  /* 0x8000000d05057290 */ /* 0x000fe2000fffe03f */
[----:B------:R-:W-:Y:S01]  /*0f60*/  SHF.R.U32.HI R0, RZ, 0x3, R0 ;  /* 0x00000003ff007819 */ /* 0x000fe20000011600 */
[----:B------:R3:W-:Y:S01]  /*0f70*/  LDGSTS.E.LTC128B.64 [R58+0x1080], desc[UR20][R6.64+0x80], P1 ;  /* 0x01080080063a7fae */ /* 0x0007e20008921b54 */
[----:B------:R-:W-:Y:S01]  /*0f80*/  LOP3.LUT P1, R3, R72, 0x8, RZ, 0xc0, !PT ;  /* 0x0000000848037812 */ /* 0x000fe2000782c0ff */
[----:B------:R-:W-:Y:S01]  /*0f90*/  ULEA.HI UR19, UR5, UR5, URZ, 0x1 ;  /* 0x0000000505137291 */ /* 0x000fe2000f8f083f */
[----:B------:R-:W-:Y:S01]  /*0fa0*/  LOP3.LUT R2, R0, 0x7, R55, 0x78, !PT ;  /* 0x0000000700027812 */ /* 0x000fe200078e7837 */
[----:B------:R-:W-:Y:S01]  /*0fb0*/  LDGSTS.E.LTC128B.64 [R58+0x1800], desc[UR20][R8.64], P0 ;  /* 0x01800000083a7fae */ /* 0x000fe20008121b54 */
[----:B------:R-:W-:Y:S01]  /*0fc0*/  IADD3 R10, P0, R4, R30, RZ ;  /* 0x0000001e040a7210 */ /* 0x000fe20007f1e0ff */
[----:B------:R-:W-:Y:S01]  /*0fd0*/  ULOP3.LUT UR13, UR19, 0xfffffffe, URZ, 0xc0, !UPT ;  /* 0xfffffffe130d7892 */ /* 0x000fe2000f8ec03f */
[----:B-1----:R-:W-:Y:S01]  /*0fe0*/  CS2R R14, SRZ ;  /* 0x00000000000e7805 */ /* 0x002fe2000001ff00 */
[----:B------:R1:W-:Y:S01]  /*0ff0*/  LDGSTS.E.LTC128B.64 [R58+0x1880], desc[UR20][R8.64+0x80], P5 ;  /* 0x01880080083a7fae */ /* 0x0003e2000a921b54 */
[----:B------:R-:W-:Y:S01]  /*1000*/  USHF.R.S32.HI UR22, URZ, 0x2, UR22 ;  /* 0x000000023f167899 */ /* 0x000fe20008011416 */
[----:B------:R-:W-:Y:S01]  /*1010*/  IMAD.X R11, R5, 0x1, R31, P0 ;  /* 0x00000001050b7824 */ /* 0x000fe200000e061f */
[----:B------:R-:W-:Y:S01]  /*1020*/  UIADD3 UR13, UR5, -UR13, URZ ;  /* 0x8000000d050d7290 */ /* 0x000fe2000fffe03f */
[----:B------:R-:W-:Y:S01]  /*1030*/  LDGSTS.E.LTC128B.64 [R58+0x4000], desc[UR20][R4.64], P4 ;  /* 0x04000000043a7fae */ /* 0x000fe2000a121b54 */
[----:B------:R-:W-:Y:S01]  /*1040*/  ISETP.GE.AND P0, PT, R59, 0x10, PT ;  /* 0x000000103b00780c */ /* 0x000fe20003f06270 */
[----:B------:R-:W-:Y:S01]  /*1050*/  IMAD R2, R0, 0x10, R2 ;  /* 0x0000001000027824 */ /* 0x000fe200078e0202 */
[----:B------:R-:W-:Y:S01]  /*1060*/  ULEA UR23, UR22, UR13, 0x5 ;  /* 0x0000000d16177291 */ /* 0x000fe2000f8e283f */
[----:B------:R4:W-:Y:S01]  /*1070*/  LDGSTS.E.LTC128B.64 [R58+0x4080], desc[UR20][R4.64+0x80], P3 ;  /* 0x04080080043a7fae */ /* 0x0009e20009921b54 */
[----:B------:R-:W-:Y:S01]  /*1080*/  USHF.R.S32.HI UR19, URZ, 0x1, UR19 ;  /* 0x000000013f137899 */ /* 0x000fe20008011413 */
[----:B--2---:R-:W-:Y:S01]  /*1090*/  CS2R R12, SRZ ;  /* 0x00000000000c7805 */ /* 0x004fe2000001ff00 */
[----:B------:R-:W-:Y:S01]  /*10a0*/  USHF.L.U32 UR23, UR23, 0x4, URZ ;  /* 0x0000000417177899 */ /* 0x000fe2000800063f */
[----:B------:R-:W-:Y:S01]  /*10b0*/  LDGSTS.E.LTC128B.64 [R58+0x4800], desc[UR20][R10.64], P2 ;  /* 0x048000000a3a7fae */ /* 0x000fe20009121b54 */
[----:B------:R-:W-:-:S02]  /*10c0*/  LEA R2, R2, UR4, 0x4 ;  /* 0x0000000402027c11 */ /* 0x000fc4000f8e20ff */
[----:B------:R-:W-:Y:S01]  /*10d0*/  CS2R R16, SRZ ;  /* 0x0000000000107805 */ /* 0x000fe2000001ff00 */
[----:B------:R-:W-:Y:S01]  /*10e0*/  USHF.L.U32 UR23, UR23, 0x3, URZ ;  /* 0x0000000317177899 */ /* 0x000fe2000800063f */
[----:B------:R2:W-:Y:S01]  /*10f0*/  LDGSTS.E.LTC128B.64 [R58+0x4880], desc[UR20][R10.64+0x80], P1 ;  /* 0x048800800a3a7fae */ /* 0x0005e20008921b54 */
[----:B------:R-:W-:Y:S01]  /*1100*/  ISETP.NE.AND P1, PT, R52, 0x2, PT ;  /* 0x000000023400780c */ /* 0x000fe20003f25270 */
[----:B------:R-:W-:Y:S01]  /*1110*/  VIADD R0, R2, 0x3000 ;  /* 0x0000300002007836 */ /* 0x000fe20000000000 */
[----:B---3--:R-:W-:Y:S01]  /*1120*/  CS2R R6, SRZ ;  /* 0x0000000000067805 */ /* 0x008fe2000001ff00 */
[----:B------:R-:W0:Y:S01]  /*1130*/  LDGDEPBAR ;  /* 0x00000000000079af */ /* 0x000e220000000000 */
[----:B------:R-:W-:Y:S02]  /*1140*/  SEL R73, R73, RZ, P1 ;  /* 0x000000ff49497207 */ /* 0x000fe40000800000 */
[----:B------:R-:W-:Y:S02]  /*1150*/  SEL R72, R72, RZ, P1 ;  /* 0x000000ff48487207 */ /* 0x000fe40000800000 */
[----:B-1----:R-:W-:-:S02]  /*1160*/  CS2R R8, SRZ ;  /* 0x0000000000087805 */ /* 0x002fc4000001ff00 */
[----:B----4-:R-:W-:Y:S02]  /*1170*/  CS2R R4, SRZ ;  /* 0x0000000000047805 */ /* 0x010fe4000001ff00 */
[----:B--2---:R-:W-:Y:S01]  /*1180*/  CS2R R10, SRZ ;  /* 0x00000000000a7805 */ /* 0x004fe2000001ff00 */
[----:B------:R-:W-:-:S04]  /*1190*/  DEPBAR.LE SB0, 0x1 ;  /* 0x000080400000791a */ /* 0x000fc80000000000 */
[----:B------:R-:W-:Y:S06]  /*11a0*/  BAR.SYNC.DEFER_BLOCKING 0x0 ;  /* 0x0000000000007b1d */ /* 0x000fec0000010000 */
[----:B------:R-:W-:Y:S05]  /*11b0*/  @!P0 BRA `(.L_x_1) ;  /* 0x0000000800f08947 */ /* 0x000fea0003800000 */
[----:B------:R-:W-:Y:S01]  /*11c0*/  IADD3 R14, P1, R56, R53, RZ ;  /* 0x00000035380e7210 */ /* 0x000fe20007f3e0ff */
[----:B------:R-:W-:Y:S01]  /*11d0*/  ULDC.64 UR4, c[0x0][0x230] ;  /* 0x00008c0000047ab9 */ /* 0x000fe20000000a00 */
[----:B------:R-:W-:Y:S01]  /*11e0*/  IADD3 R61, P2, R61, R26, RZ ;  /* 0x0000001a3d3d7210 */ /* 0x000fe20007f5e0ff */
[----:B------:R-:W-:Y:S01]  /*11f0*/  IMAD.SHL.U32 R80, R76, 0x8, RZ ;  /* 0x000000084c507824 */ /* 0x000fe200078e00ff */
[----:B------:R-:W-:Y:S01]  /*1200*/  IADD3 R33, P0, R33, R24, RZ ;  /* 0x0000001821217210 */ /* 0x000fe20007f1e0ff */
[----:B------:R-:W-:Y:S01]  /*1210*/  IMAD.X R15, R54, 0x1, R43, P1 ;  /* 0x00000001360f7824 */ /* 0x000fe200008e062b */
[----:B------:R-:W-:Y:S01]  /*1220*/  SHF.L.U32 R82, R78, 0x3, RZ ;  /* 0x000000034e527819 */ /* 0x000fe200000006ff */
[----:B------:R-:W-:Y:S01]  /*1230*/  IMAD.X R67, R22, 0x1, R67, P2 ;  /* 0x0000000116437824 */ /* 0x000fe200010e0643 */
[----:B------:R-:W-:Y:S01]  /*1240*/  IADD3.X R63, R20, R63, RZ, P0, !PT ;  /* 0x0000003f143f7210 */ /* 0x000fe200007fe4ff */
[C---:B------:R-:W-:Y:S01]  /*1250*/  IMAD R27, R15.reuse, UR4, RZ ;  /* 0x000000040f1b7c24 */ /* 0x040fe2000f8e02ff */
[----:B------:R-:W-:Y:S01]  /*1260*/  USHF.L.U64.HI UR15, UR14, 0x1, UR15 ;  /* 0x000000010e0f7899 */ /* 0x000fe2000801020f */
[----:B------:R-:W-:Y:S01]  /*1270*/  IMAD R35, R15, UR16, RZ ;  /* 0x000000100f237c24 */ /* 0x000fe2000f8e02ff */
[----:B------:R-:W-:Y:S01]  /*1280*/  ULEA UR14, UP1, UR14, -UR12, 0x1 ;  /* 0x8000000c0e0e7291 */ /* 0x000fe2000f82083f */
[C---:B------:R-:W-:Y:S01]  /*1290*/  IMAD R27, R14.reuse, UR5, R27 ;  /* 0x000000050e1b7c24 */ /* 0x040fe2000f8e021b */
[----:B------:R-:W-:Y:S01]  /*12a0*/  ULEA UR5, UR22, UR19, 0x5 ;  /* 0x0000001316057291 */ /* 0x000fe2000f8e283f */
[----:B------:R-:W-:Y:S01]  /*12b0*/  IMAD.WIDE.U32 R22, R14, UR16, RZ ;  /* 0x000000100e167c25 */ /* 0x000fe2000f8e00ff */
[----:B------:R-:W-:Y:S01]  /*12c0*/  ULEA UR6, UP3, UR10, -UR6, 0x1 ;  /* 0x800000060a067291 */ /* 0x000fe2000f86083f */
[----:B------:R-:W-:Y:S01]  /*12d0*/  IADD3 R71, R52, -0x1, RZ ;  /* 0xffffffff34477810 */ /* 0x000fe20007ffe0ff */
[----:B------:R-:W-:Y:S01]  /*12e0*/  USHF.L.U32 UR5, UR5, 0x4, URZ ;  /* 0x0000000405057899 */ /* 0x000fe2000800063f */
[----:B------:R-:W-:Y:S01]  /*12f0*/  IMAD R35, R14, UR17, R35 ;  /* 0x000000110e237c24 */ /* 0x000fe2000f8e0223 */
[----:B------:R-:W-:Y:S01]  /*1300*/  LEA R80, P0, R22, R80, 0x3 ;  /* 0x0000005016507211 */ /* 0x000fe200078018ff */
[----:B------:R-:W-:Y:S01]  /*1310*/  IMAD.WIDE.U32 R20, R14, UR4, RZ ;  /* 0x000000040e147c25 */ /* 0x000fe2000f8e00ff */
[C---:B------:R-:W-:Y:S01]  /*1320*/  SHF.L.U64.HI R14, R76.reuse, 0x3, R77 ;  /* 0x000000034c0e7819 */ /* 0x040fe2000001024d */
[----:B------:R-:W-:Y:S01]  /*1330*/  USHF.L.U32 UR5, UR5, 0x3, URZ ;  /* 0x0000000305057899 */ /* 0x000fe2000800063f */
[----:B------:R-:W-:Y:S01]  /*1340*/  IADD3 R15, P2, R76, R22, RZ ;  /* 0x000000164c0f7210 */ /* 0x000fe20007f5e0ff */
[----:B------:R-:W-:Y:S01]  /*1350*/  IMAD.IADD R35, R23, 0x1, R35 ;  /* 0x0000000117237824 */ /* 0x000fe200078e0223 */
[----:B------:R-:W-:Y:S01]  /*1360*/  IADD3 R25, P1, R78, R20, RZ ;  /* 0x000000144e197210 */ /* 0x000fe20007f3e0ff */
[----:B------:R-:W-:Y:S01]  /*1370*/  IMAD.IADD R27, R21, 0x1, R27 ;  /* 0x00000001151b7824 */ /* 0x000fe200078e021b */
[----:B------:R-:W-:Y:S01]  /*1380*/  ULDC.64 UR16, c[0x0][0x370] ;  /* 0x0000dc0000107ab9 */ /* 0x000fe20000000a00 */
[----:B------:R-:W-:Y:S01]  /*1390*/  IMAD.SHL.U32 R84, R15, 0x8, RZ ;  /* 0x000000080f547824 */ /* 0x000fe200078e00ff */
[----:B------:R-:W-:Y:S01]  /*13a0*/  LEA.HI.X R81, R22, R14, R35, 0x3, P0 ;  /* 0x0000000e16517211 */ /* 0x000fe200000f1c23 */
[----:B------:R-:W-:Y:S01]  /*13b0*/  IMAD.SHL.U32 R86, R25, 0x8, RZ ;  /* 0x0000000819567824 */ /* 0x000fe200078e00ff */
[----:B------:R-:W-:Y:S01]  /*13c0*/  IADD3.X R24, R79, R27, RZ, P1, !PT ;  /* 0x0000001b4f187210 */ /* 0x000fe20000ffe4ff */
[----:B------:R-:W-:Y:S01]  /*13d0*/  UIADD3 UR16, UP0, UR14, UR16, URZ ;  /* 0x000000100e107290 */ /* 0x000fe2000ff1e03f */
[----:B------:R-:W-:Y:S01]  /*13e0*/  SHF.L.U64.HI R14, R78, 0x3, R79 ;  /* 0x000000034e0e7819 */ /* 0x000fe2000001024f */
[----:B------:R-:W-:Y:S01]  /*13f0*/  USHF.L.U64.HI UR11, UR10, 0x1, UR11 ;  /* 0x000000010a0b7899 */ /* 0x000fe2000801020b */
[----:B------:R-:W-:Y:S01]  /*1400*/  LEA R82, P0, R20, R82, 0x3 ;  /* 0x0000005214527211 */ /* 0x000fe200078018ff */
[----:B------:R-:W-:Y:S01]  /*1410*/  UIADD3 UR12, UP2, UR6, UR8, URZ ;  /* 0x00000008060c7290 */ /* 0x000fe2000ff5e03f */
[----:B------:R-:W-:Y:S01]  /*1420*/  SHF.L.U64.HI R87, R25, 0x3, R24 ;  /* 0x0000000319577819 */ /* 0x000fe20000010218 */
[----:B------:R-:W-:Y:S01]  /*1430*/  IMAD.WIDE.U32 R80, R30, 0x3, R80 ;  /* 0x000000031e507825 */ /* 0x000fe200078e0050 */
[----:B------:R-:W-:Y:S01]  /*1440*/  LEA.HI.X R83, R20, R14, R27, 0x3, P0 ;  /* 0x0000000e14537211 */ /* 0x000fe200000f1c1b */
[----:B------:R-:W-:Y:S01]  /*1450*/  ULDC UR28, c[0x0][0x24c] ;  /* 0x00009300001c7ab9 */ /* 0x000fe20000000800 */
[----:B------:R1:W2:Y:S01]  /*1460*/  LDS.128 R20, [R2+UR23] ;  /* 0x0000001702147984 */ /* 0x0002a20008000c00 */
[----:B------:R-:W-:Y:S01]  /*1470*/  IMAD.X R14, R77, 0x1, R35, P2 ;  /* 0x000000014d0e7824 */ /* 0x000fe200010e0623 */
[C---:B------:R-:W-:Y:S01]  /*1480*/  LEA R64, P2, R28.reuse, R33, 0x1 ;  /* 0x000000211c407211 */ /* 0x040fe200078408ff */
[----:B------:R-:W-:Y:S01]  /*1490*/  IMAD.WIDE.U32 R82, R28, 0x3, R82 ;  /* 0x000000031c527825 */ /* 0x000fe200078e0052 */
[----:B------:R1:W3:Y:S01]  /*14a0*/  LDS.128 R24, [R0+UR5] ;  /* 0x0000000500187984 */ /* 0x0002e20008000c00 */
[----:B------:R-:W-:Y:S01]  /*14b0*/  LEA R68, P0, R30, R61, 0x1 ;  /* 0x0000003d1e447211 */ /* 0x000fe200078008ff */
[----:B------:R-:W-:Y:S01]  /*14c0*/  UIADD3.X UR28, UR17, UR15, ~UR28, UP0, UP1 ;  /* 0x0000000f111c7290 */ /* 0x000fe200087e2c1c */
[----:B------:R-:W-:Y:S01]  /*14d0*/  SHF.L.U64.HI R85, R15, 0x3, R14 ;  /* 0x000000030f557819 */ /* 0x000fe2000001020e */
[C---:B------:R-:W-:Y:S01]  /*14e0*/  IMAD.WIDE.U32 R86, R28.reuse, 0x3, R86 ;  /* 0x000000031c567825 */ /* 0x040fe200078e0056 */
[----:B------:R-:W-:Y:S01]  /*14f0*/  LEA.HI.X R63, R28, R63, R29, 0x1, P2 ;  /* 0x0000003f1c3f7211 */ /* 0x000fe200010f0c1d */
[----:B------:R-:W-:Y:S01]  /*1500*/  UIADD3.X UR25, UR9, UR11, ~UR7, UP2, UP3 ;  /* 0x0000000b09197290 */ /* 0x000fe200097e6c07 */
[C---:B------:R-:W-:Y:S01]  /*1510*/  LEA.HI.X R67, R30.reuse, R67, R31, 0x1, P0 ;  /* 0x000000431e437211 */ /* 0x040fe200000f0c1f */
[----:B------:R-:W-:Y:S01]  /*1520*/  IMAD R29, R29, 0x3, RZ ;  /* 0x000000031d1d7824 */ /* 0x000fe200078e02ff */
[----:B------:R-:W-:Y:S01]  /*1530*/  UIADD3 UR27, UP1, UR12, 0x80, URZ ;  /* 0x000000800c1b7890 */ /* 0x000fe2000ff3e03f */
[----:B------:R-:W-:Y:S01]  /*1540*/  IMAD.WIDE.U32 R84, R30, 0x3, R84 ;  /* 0x000000031e547825 */ /* 0x000fe200078e0054 */
[----:B------:R-:W-:Y:S01]  /*1550*/  UIADD3 UR30, UP0, UR16, 0x80, URZ ;  /* 0x00000080101e7890 */ /* 0x000fe2000ff1e03f */
[----:B------:R-:W-:-:S02]  /*1560*/  MOV R69, R73 ;  /* 0x0000004900457202 */ /* 0x000fc40000000f00 */
[----:B------:R-:W-:Y:S01]  /*1570*/  CS2R R14, SRZ ;  /* 0x00000000000e7805 */ /* 0x000fe2000001ff00 */
[----:B------:R-:W-:Y:S01]  /*1580*/  IMAD R31, R31, 0x3, RZ ;  /* 0x000000031f1f7824 */ /* 0x000fe200078e02ff */
[----:B------:R-:W-:Y:S01]  /*1590*/  IADD3 R61, R29, R83, RZ ;  /* 0x000000531d3d7210 */ /* 0x000fe20007ffe0ff */
[----:B------:R-:W-:Y:S01]  /*15a0*/  IMAD.MOV.U32 R70, RZ, RZ, R72 ;  /* 0x000000ffff467224 */ /* 0x000fe200078e0048 */
[----:B------:R-:W-:Y:S01]  /*15b0*/  IADD3 R62, R87, R29, RZ ;  /* 0x0000001d573e7210 */ /* 0x000fe20007ffe0ff */
[----:B------:R-:W-:Y:S01]  /*15c0*/  IMAD.IADD R65, R31, 0x1, R81 ;  /* 0x000000011f417824 */ /* 0x000fe200078e0251 */
[----:B------:R-:W-:Y:S01]  /*15d0*/  UMOV UR33, URZ ;  /* 0x0000003f00217c82 */ /* 0x000fe20008000000 */
[----:B------:R-:W-:Y:S01]  /*15e0*/  IMAD.IADD R66, R85, 0x1, R31 ;  /* 0x0000000155427824 */ /* 0x000fe200078e021f */
[----:B------:R-:W-:Y:S01]  /*15f0*/  UMOV UR32, 0x2000 ;  /* 0x0000200000207882 */ /* 0x000fe20000000000 */
[----:B------:R-:W-:Y:S01]  /*1600*/  UMOV UR31, 0x2 ;  /* 0x00000002001f7882 */ /* 0x000fe20000000000 */
[----:B------:R-:W-:Y:S01]  /*1610*/  UMOV UR4, UR23 ;  /* 0x0000001700047c82 */ /* 0x000fe20008000000 */
[----:B------:R-:W-:Y:S01]  /*1620*/  UMOV UR17, 0x1000 ;  /* 0x0000100000117882 */ /* 0x000fe20000000000 */
[----:B------:R-:W-:Y:S01]  /*1630*/  UMOV UR24, 0xffffe000 ;  /* 0xffffe00000187882 */ /* 0x000fe20000000000 */
[----:B------:R-:W-:Y:S01]  /*1640*/  ULDC.64 UR14, c[0x0][0x258] ;  /* 0x00009600000e7ab9 */ /* 0x000fe20000000a00 */
[----:B------:R-:W-:Y:S01]  /*1650*/  ULDC.64 UR10, c[0x0][0x260] ;  /* 0x00009800000a7ab9 */ /* 0x000fe20000000a00 */
[----:B------:R-:W-:-:S02]  /*1660*/  UIADD3.X UR26, URZ, UR25, URZ, UP1, !UPT ;  /* 0x000000193f1a7290 */ /* 0x000fc40008ffe43f */
[----:B------:R-:W-:Y:S01]  /*1670*/  UIADD3.X UR29, URZ, UR28, URZ, UP0, !UPT ;  /* 0x0000001c3f1d7290 */ /* 0x000fe200087fe43f */
[----:B------:R-:W-:Y:S01]  /*1680*/  ULDC.64 UR8, c[0x0][0x238] ;  /* 0x00008e0000087ab9 */ /* 0x000fe20000000a00 */
[----:B-1----:R-:W-:-:S10]  /*1690*/  ULDC.64 UR6, c[0x0][0x240] ;  /* 0x0000900000067ab9 */ /* 0x002fd40000000a00 */
.L_x_2:
[C---:B-123-5:R-:W5:Y:S01]  /*16a0*/  DMMA.8x8x4 R4, R20.reuse, R24, R4 ;  /* 0x000000181404723f */ /* 0x06ef620000000004 */
[----:B------:R-:W-:Y:S01]  /*16b0*/  LDS.128 R28, [R2+UR4+0x400] ;  /* 0x00040004021c7984 */ /* 0x000fe20008000c00 */
[----:B------:R-:W-:Y:S02]  /*16c0*/  UIADD3 UR33, UR33, 0x1, URZ ;  /* 0x0000000121217890 */ /* 0x000fe4000fffe03f */
[----:B------:R-:W-:Y:S01]  /*16d0*/  IADD3 R88, P1, R68, UR12, RZ ;  /* 0x0000000c44587c10 */ /* 0x000fe2000ff3e0ff */
[----:B------:R-:W-:Y:S01]  /*16e0*/  VIADD R74, R58, UR32 ;  /* 0x000000203a4a7c36 */ /* 0x000fe20008000000 */
[----:B------:R-:W-:Y:S01]  /*16f0*/  IADD3 R90, P0, R64, UR16, RZ ;  /* 0x00000010405a7c10 */ /* 0x000fe2000ff1e0ff */
[----:B------:R-:W-:Y:S01]  /*1700*/  UISETP.NE.AND UP0, UPT, UR33, 0x3, UPT ;  /* 0x000000032100788c */ /* 0x000fe2000bf05270 */
[----:B------:R-:W-:Y:S01]  /*1710*/  IADD3.X R89, R67, UR25, RZ, P1, !PT ;  /* 0x0000001943597c10 */ /* 0x000fe20008ffe4ff */
[----:B------:R-:W1:Y:S01]  /*1720*/  LDS.128 R32, [R0+UR5+0x400] ;  /* 0x0004000500207984 */ /* 0x000e620008000c00 */
[----:B------:R-:W-:Y:S01]  /*1730*/  LOP3.LUT P1, RZ, R69, 0x1, RZ, 0xc0, !PT ;  /* 0x0000000145ff7812 */ /* 0x000fe2000782c0ff */
[----:B------:R-:W-:Y:S01]  /*1740*/  UIADD3 UR31, UR31, 0x1, URZ ;  /* 0x000000011f1f7890 */ /* 0x000fe2000fffe03f */
[----:B------:R-:W-:Y:S01]  /*1750*/  IADD3.X R91, R63, UR28, RZ, P0, !PT ;  /* 0x0000001c3f5b7c10 */ /* 0x000fe200087fe4ff */
[----:B------:R-:W-:Y:S01]  /*1760*/  USEL UR33, UR33, URZ, UP0 ;  /* 0x0000003f21217287 */ /* 0x000fe20008000000 */
[----:B------:R-:W-:Y:S01]  /*1770*/  LOP3.LUT P0, RZ, R70, 0x1, RZ, 0xc0, !PT ;  /* 0x0000000146ff7812 */ /* 0x000fe2000780c0ff */
[----:B------:R-:W-:Y:S01]  /*1780*/  UISETP.NE.AND UP1, UPT, UR31, 0x3, UPT ;  /* 0x000000031f00788c */ /* 0x000fe2000bf25270 */
[-C--:B------:R-:W5:Y:S03]  /*1790*/  DMMA.8x8x4 R8, R20, R26.reuse, R8 ;  /* 0x0000001a1408723f */ /* 0x080f660000000008 */
[----:B------:R-:W-:Y:S01]  /*17a0*/  USEL UR31, UR31, URZ, UP1 ;  /* 0x0000003f1f1f7287 */ /* 0x000fe20008800000 */
[----:B------:R-:W-:Y:S03]  /*17b0*/  LOP3.LUT R75, R69, 0x2, RZ, 0xc0, !PT ;  /* 0x00000002454b7812 */ /* 0x000fe600078ec0ff */
[----:B------:R-:W-:Y:S01]  /*17c0*/  @!PT LDS RZ, [RZ] ;  /* 0x00000000fffff984 */ /* 0x000fe20000000800 */
[----:B------:R-:W-:Y:S01]  /*17d0*/  @!PT LDS RZ, [RZ] ;  /* 0x00000000fffff984 */ /* 0x000fe20000000800 */
[----:B------:R-:W-:Y:S01]  /*17e0*/  @!PT LDS RZ, [RZ] ;  /* 0x00000000fffff984 */ /* 0x000fe20000000800 */
[----:B------:R2:W-:Y:S01]  /*17f0*/  @P1 LDGSTS.E.LTC128B.64 [R74], desc[UR20][R90.64] ;  /* 0x000000005a4a1fae */ /* 0x0005e2000b921b54 */
[----:B------:R-:W-:Y:S04]  /*1800*/  SHF.R.U32.HI R75, RZ, 0x1, R75 ;  /* 0x00000001ff4b7819 */ /* 0x000fe8000001164b */
[----:B------:R-:W-:Y:S01]  /*1810*/  ISETP.NE.U32.AND P3, PT, R75, RZ, PT ;  /* 0x000000ff4b00720c */ /* 0x000fe20003f65070 */
[----:B------:R3:W-:Y:S01]  /*1820*/  @P0 LDGSTS.E.LTC128B.64 [R74+0x3000], desc[UR20][R88.64] ;  /* 0x03000000584a0fae */ /* 0x0007e2000b921b54 */
[----:B------:R-:W-:Y:S01]  /*1830*/  IADD3 R92, P0, R68, UR27, RZ ;  /* 0x0000001b445c7c10 */ /* 0x000fe2000ff1e0ff */
[----:B------:R-:W-:Y:S01]  /*1840*/  USEL UR27, UR24, 0x1000, !UP0 ;  /* 0x00001000181b7887 */ /* 0x000fe2000c000000 */
[C---:B------:R-:W5:Y:S04]  /*1850*/  DMMA.8x8x4 R12, R22.reuse, R26, R12 ;  /* 0x0000001a160c723f */ /* 0x040f68000000000c */
[----:B------:R-:W-:Y:S01]  /*1860*/  IADD3.X R93, R67, UR26, RZ, P0, !PT ;  /* 0x0000001a435d7c10 */ /* 0x000fe200087fe4ff */
[----:B------:R-:W-:Y:S01]  /*1870*/  UIADD3 UR26, UR32, -0x2000, URZ ;  /* 0xffffe000201a7890 */ /* 0x000fe2000fffe03f */
[----:B------:R-:W-:Y:S01]  /*1880*/  LOP3.LUT R75, R69, 0x4, RZ, 0xc0, !PT ;  /* 0x00000004454b7812 */ /* 0x000fe200078ec0ff */
[----:B------:R-:W-:Y:S03]  /*1890*/  @UP1 UIMAD.U32 UR26, UR32, 0x1, UR17 ;  /* 0x00000001201a18a4 */ /* 0x000fe6000f8e0011 */
[----:B------:R-:W-:Y:S04]  /*18a0*/  SHF.R.U32.HI R75, RZ, 0x2, R75 ;  /* 0x00000002ff4b7819 */ /* 0x000fe8000001164b */
[----:B------:R-:W-:Y:S01]  /*18b0*/  ISETP.NE.U32.AND P5, PT, R75, RZ, PT ;  /* 0x000000ff4b00720c */ /* 0x000fe20003fa5070 */
[----:B------:R-:W-:Y:S01]  /*18c0*/  UMOV UR32, UR26 ;  /* 0x0000001a00207c82 */ /* 0x000fe20008000000 */
[----:B------:R4:W5:Y:S02]  /*18d0*/  DMMA.8x8x4 R16, R22, R24, R16 ;  /* 0x000000181610723f */ /* 0x0009640000000010 */
[----:B----4-:R-:W-:Y:S02]  /*18e0*/  LDS.128 R20, [R2+UR4+0x800] ;  /* 0x0008000402147984 */ /* 0x010fe40008000c00 */
[----:B--2---:R-:W-:Y:S02]  /*18f0*/  IADD3 R90, P1, R64, UR30, RZ ;  /* 0x0000001e405a7c10 */ /* 0x004fe4000ff3e0ff */
[C---:B------:R-:W-:Y:S02]  /*1900*/  LOP3.LUT R75, R70.reuse, 0x4, RZ, 0xc0, !PT ;  /* 0x00000004464b7812 */ /* 0x040fe400078ec0ff */
[----:B------:R-:W-:Y:S02]  /*1910*/  IADD3.X R91, R63, UR29, RZ, P1, !PT ;  /* 0x0000001d3f5b7c10 */ /* 0x000fe40008ffe4ff */
[----:B---3--:R-:W3:Y:S01]  /*1920*/  LDS.128 R24, [R0+UR5+0x800] ;  /* 0x0008000500187984 */ /* 0x008ee20008000c00 */
[----:B------:R-:W-:-:S05]  /*1930*/  LOP3.LUT R88, R70, 0x2, RZ, 0xc0, !PT ;  /* 0x0000000246587812 */ /* 0x000fca00078ec0ff */
[C---:B-1---5:R-:W5:Y:S04]  /*1940*/  DMMA.8x8x4 R4, R28.reuse, R32, R4 ;  /* 0x000000201c04723f */ /* 0x062f680000000004 */
[----:B------:R-:W-:Y:S01]  /*1950*/  SHF.R.U32.HI R88, RZ, 0x1, R88 ;  /* 0x00000001ff587819 */ /* 0x000fe20000011658 */
[----:B------:R-:W-:Y:S01]  /*1960*/  @!PT LDS RZ, [RZ] ;  /* 0x00000000fffff984 */ /* 0x000fe20000000800 */
[----:B------:R-:W-:Y:S01]  /*1970*/  @!PT LDS RZ, [RZ] ;  /* 0x00000000fffff984 */ /* 0x000fe20000000800 */
[----:B------:R-:W-:Y:S01]  /*1980*/  @!PT LDS RZ, [RZ] ;  /* 0x00000000fffff984 */ /* 0x000fe20000000800 */
[----:B------:R1:W-:Y:S03]  /*1990*/  @P3 LDGSTS.E.LTC128B.64 [R74+0x80], desc[UR20][R90.64] ;  /* 0x000800005a4a3fae */ /* 0x0003e6000b921b54 */
[----:B------:R-:W-:Y:S02]  /*19a0*/  ISETP.NE.U32.AND P2, PT, R88, RZ, PT ;  /* 0x000000ff5800720c */ /* 0x000fe40003f45070 */
[----:B------:R-:W-:Y:S02]  /*19b0*/  IADD3 R88, P0, R80, UR12, RZ ;  /* 0x0000000c50587c10 */ /* 0x000fe4000ff1e0ff */
[----:B------:R-:W-:Y:S02]  /*19c0*/  SHF.R.U32.HI R75, RZ, 0x2, R75 ;  /* 0x00000002ff4b7819 */ /* 0x000fe4000001164b */
[----:B------:R-:W-:Y:S02]  /*19d0*/  IADD3.X R89, R65, UR25, RZ, P0, !PT ;  /* 0x0000001941597c10 */ /* 0x000fe400087fe4ff */
[-C--:B------:R-:W5:Y:S03]  /*19e0*/  DMMA.8x8x4 R8, R28, R34.reuse, R8 ;  /* 0x000000221c08723f */ /* 0x080f660000000008 */
[----:B------:R-:W-:Y:S02]  /*19f0*/  ISETP.NE.U32.AND P4, PT, R75, RZ, PT ;  /* 0x000000ff4b00720c */ /* 0x000fe40003f85070 */
[----:B------:R2:W-:Y:S01]  /*1a00*/  @P2 LDGSTS.E.LTC128B.64 [R74+0x3080], desc[UR20][R92.64] ;  /* 0x030800005c4a2fae */ /* 0x0005e2000b921b54 */
[----:B------:R-:W-:Y:S04]  /*1a10*/  LOP3.LUT R75, R69, 0x8, RZ, 0xc0, !PT ;  /* 0x00000008454b7812 */ /* 0x000fe800078ec0ff */
[----:B------:R-:W-:Y:S04]  /*1a20*/  SHF.R.U32.HI R75, RZ, 0x3, R75 ;  /* 0x00000003ff4b7819 */ /* 0x000fe8000001164b */
[----:B------:R-:W-:Y:S02]  /*1a30*/  ISETP.NE.U32.AND P3, PT, R75, RZ, PT ;  /* 0x000000ff4b00720c */ /* 0x000fe40003f65070 */
[C---:B------:R-:W5:Y:S04]  /*1a40*/  DMMA.8x8x4 R12, R30.reuse, R34, R12 ;  /* 0x000000221e0c723f */ /* 0x040f68000000000c */
[----:B-1----:R-:W-:Y:S02]  /*1a50*/  IADD3 R90, P1, R82, UR16, RZ ;  /* 0x00000010525a7c10 */ /* 0x002fe4000ff3e0ff */
[----:B------:R-:W-:Y:S02]  /*1a60*/  LOP3.LUT R75, R70, 0x8, RZ, 0xc0, !PT ;  /* 0x00000008464b7812 */ /* 0x000fe400078ec0ff */
[----:B------:R-:W-:Y:S02]  /*1a70*/  IADD3.X R91, R61, UR28, RZ, P1, !PT ;  /* 0x0000001c3d5b7c10 */ /* 0x000fe40008ffe4ff */
[----:B------:R-:W-:Y:S04]  /*1a80*/  SHF.R.U32.HI R75, RZ, 0x3, R75 ;  /* 0x00000003ff4b7819 */ /* 0x000fe8000001164b */
[----:B------:R-:W-:Y:S02]  /*1a90*/  ISETP.NE.U32.AND P2, PT, R75, RZ, PT ;  /* 0x000000ff4b00720c */ /* 0x000fe40003f45070 */
[----:B------:R1:W5:Y:S02]  /*1aa0*/  DMMA.8x8x4 R16, R30, R32, R16 ;  /* 0x000000201e10723f */ /* 0x0003640000000010 */
[----:B-1----:R-:W-:Y:S01]  /*1ab0*/  LDS.128 R28, [R2+UR4+0xc00] ;  /* 0x000c0004021c7984 */ /* 0x002fe20008000c00 */
[----:B------:R-:W-:Y:S01]  /*1ac0*/  UIADD3 UR4, UR27, UR4, URZ ;  /* 0x000000041b047290 */ /* 0x000fe2000fffe03f */
[----:B--2---:R-:W-:Y:S01]  /*1ad0*/  IADD3 R92, P0, R84, UR12, RZ ;  /* 0x0000000c545c7c10 */ /* 0x004fe2000ff1e0ff */
[----:B------:R-:W-:Y:S03]  /*1ae0*/  UIADD3 UR12, UP3, UP2, UR12, UR14, UR10 ;  /* 0x0000000e0c0c7290 */ /* 0x000fe6000fa7e00a */
[----:B------:R-:W-:Y:S01]  /*1af0*/  IADD3.X R93, R66, UR25, RZ, P0, !PT ;  /* 0x00000019425d7c10 */ /* 0x000fe200087fe4ff */
[----:B------:R-:W-:Y:S01]  /*1b00*/  UIADD3.X UR25, UR25, UR15, UR11, UP3, UP2 ;  /* 0x0000000f19197290 */ /* 0x000fe20009fe440b */
[----:B------:R-:W1:Y:S01]  /*1b10*/  LDS.128 R32, [R0+UR5+0xc00] ;  /* 0x000c000500207984 */ /* 0x000e620008000c00 */
[----:B------:R-:W-:-:S05]  /*1b20*/  UIADD3 UR5, UR27, UR5, URZ ;  /* 0x000000051b057290 */ /* 0x000fca000fffe03f */
[C---:B---3-5:R-:W5:Y:S01]  /*1b30*/  DMMA.8x8x4 R4, R20.reuse, R24, R4 ;  /* 0x000000181404723f */ /* 0x068f620000000004 */
[----:B------:R-:W-:Y:S03]  /*1b40*/  UIADD3 UR27, UP2, UR12, 0x80, URZ ;  /* 0x000000800c1b7890 */ /* 0x000fe6000ff5e03f */
[C---:B------:R-:W-:Y:S01]  /*1b50*/  ISETP.NE.AND P0, PT, R71.reuse, 0x2, PT ;  /* 0x000000024700780c */ /* 0x040fe20003f05270 */
[----:B------:R-:W-:Y:S01]  /*1b60*/  VIADD R71, R71, 0xffffffff ;  /* 0xffffffff47477836 */ /* 0x000fe20000000000 */
[----:B------:R-:W-:Y:S01]  /*1b70*/  @!PT LDS RZ, [RZ] ;  /* 0x00000000fffff984 */ /* 0x000fe20000000800 */
[----:B------:R-:W-:Y:S01]  /*1b80*/  @!PT LDS RZ, [RZ] ;  /* 0x00000000fffff984 */ /* 0x000fe20000000800 */
[----:B------:R-:W-:Y:S01]  /*1b90*/  @!PT LDS RZ, [RZ] ;  /* 0x00000000fffff984 */ /* 0x000fe20000000800 */
[----:B------:R-:W-:Y:S01]  /*1ba0*/  @P5 LDGSTS.E.LTC128B.64 [R74+0x800], desc[UR20][R90.64] ;  /* 0x008000005a4a5fae */ /* 0x000fe2000b921b54 */
[----:B------:R-:W-:Y:S01]  /*1bb0*/  UIADD3.X UR26, URZ, UR25, URZ, UP2, !UPT ;  /* 0x000000193f1a7290 */ /* 0x000fe200097fe43f */
[----:B------:R-:W-:Y:S02]  /*1bc0*/  SEL R69, R69, RZ, P0 ;  /* 0x000000ff45457207 */ /* 0x000fe40000000000 */
[----:B------:R-:W-:Y:S02]  /*1bd0*/  SEL R70, R70, RZ, P0 ;  /* 0x000000ff46467207 */ /* 0x000fe40000000000 */
[----:B------:R-:W-:Y:S01]  /*1be0*/  @P4 LDGSTS.E.LTC128B.64 [R74+0x3800], desc[UR20][R88.64] ;  /* 0x03800000584a4fae */ /* 0x000fe2000b921b54 */
[----:B------:R-:W-:Y:S03]  /*1bf0*/  ISETP.GT.AND P0, PT, R71, -0x1, PT ;  /* 0xffffffff4700780c */ /* 0x000fe60003f04270 */
[-C--:B------:R-:W5:Y:S11]  /*1c00*/  DMMA.8x8x4 R8, R20, R26.reuse, R8 ;  /* 0x0000001a1408723f */ /* 0x080f760000000008 */
[----:B------:R-:W-:Y:S05]  /*1c10*/  @!UPT UIADD3 URZ, URZ, URZ, URZ ;  /* 0x0000003f3f3ff290 */ /* 0x000fea000fffe03f */
[C---:B------:R2:W5:Y:S04]  /*1c20*/  DMMA.8x8x4 R12, R22.reuse, R26, R12 ;  /* 0x0000001a160c723f */ /* 0x040568000000000c */
[----:B--2---:R-:W-:Y:S01]  /*1c30*/  IADD3 R26, P1, R86, UR16, RZ ;  /* 0x00000010561a7c10 */ /* 0x004fe2000ff3e0ff */
[----:B------:R-:W-:Y:S03]  /*1c40*/  UIADD3 UR16, UP1, UP0, UR16, UR8, UR6 ;  /* 0x0000000810107290 */ /* 0x000fe6000f83e006 */
[----:B------:R-:W-:Y:S01]  /*1c50*/  IADD3.X R27, R62, UR28, RZ, P1, !PT ;  /* 0x0000001c3e1b7c10 */ /* 0x000fe20008ffe4ff */
[----:B------:R-:W-:Y:S02]  /*1c60*/  UIADD3.X UR28, UR28, UR9, UR7, UP1, UP0 ;  /* 0x000000091c1c7290 */ /* 0x000fe40008fe0407 */
[----:B------:R-:W-:Y:S02]  /*1c70*/  UIADD3 UR30, UP0, UR16, 0x80, URZ ;  /* 0x00000080101e7890 */ /* 0x000fe4000ff1e03f */
[----:B------:R2:W-:Y:S02]  /*1c80*/  @P3 LDGSTS.E.LTC128B.64 [R74+0x880], desc[UR20][R26.64+0x80] ;  /* 0x008800801a4a3fae */ /* 0x0005e4000b921b54 */
[----:B------:R-:W-:Y:S01]  /*1c90*/  UIADD3.X UR29, URZ, UR28, URZ, UP0, !UPT ;  /* 0x0000001c3f1d7290 */ /* 0x000fe200087fe43f */
[----:B------:R-:W5:Y:S03]  /*1ca0*/  DMMA.8x8x4 R16, R22, R24, R16 ;  /* 0x000000181610723f */ /* 0x000f660000000010 */
[----:B------:R3:W-:Y:S06]  /*1cb0*/  @P2 LDGSTS.E.LTC128B.64 [R74+0x3880], desc[UR20][R92.64+0x80] ;  /* 0x038800805c4a2fae */ /* 0x0007ec000b921b54 */
[----:B------:R-:W0:-:S07]  /*1cc0*/  LDGDEPBAR ;  /* 0x00000000000079af */ /* 0x000e0e0000000000 */
[C---:B-1---5:R3:W5:Y:S11]  /*1cd0*/  DMMA.8x8x4 R4, R28.reuse, R32, R4 ;  /* 0x000000201c04723f */ /* 0x0627760000000004 */
[----:B------:R-:W-:Y:S05]  /*1ce0*/  @!UPT UIADD3 URZ, URZ, URZ, URZ ;  /* 0x0000003f3f3ff290 */ /* 0x000fea000fffe03f */
[-C--:B------:R3:W5:Y:S01]  /*1cf0*/  DMMA.8x8x4 R8, R28, R34.reuse, R8 ;  /* 0x000000221c08723f */ /* 0x0807620000000008 */
[----:B------:R-:W-:Y:S04]  /*1d00*/  DEPBAR.LE SB0, 0x1 ;  /* 0x000080400000791a */ /* 0x000fe80000000000 */
[----:B------:R-:W-:Y:S11]  /*1d10*/  BAR.SYNC.DEFER_BLOCKING 0x0 ;  /* 0x0000000000007b1d */ /* 0x000ff60000010000 */
[C---:B------:R3:W5:Y:S11]  /*1d20*/  DMMA.8x8x4 R12, R30.reuse, R34, R12 ;  /* 0x000000221e0c723f */ /* 0x040776000000000c */
[----:B------:R-:W-:Y:S05]  /*1d30*/  @!UPT UIADD3 URZ, URZ, URZ, URZ ;  /* 0x0000003f3f3ff290 */ /* 0x000fea000fffe03f */
[----:B------:R3:W5:Y:S01]  /*1d40*/  DMMA.8x8x4 R16, R30, R32, R16 ;  /* 0x000000201e10723f */ /* 0x0007620000000010 */
[----:B------:R3:W1:Y:S08]  /*1d50*/  LDS.128 R20, [R2+UR4] ;  /* 0x0000000402147984 */ /* 0x0006700008000c00 */
[----:B--2---:R3:W1:Y:S01]  /*1d60*/  LDS.128 R24, [R0+UR5] ;  /* 0x0000000500187984 */ /* 0x0046620008000c00 */
[----:B------:R-:W-:Y:S09]  /*1d70*/  @P0 BRA `(.L_x_2) ;  /* 0xfffffff800480947 */ /* 0x000ff2000383ffff */
.L_x_1:
[----:B------:R-:W0:Y:S01]  /*1d80*/  LDGDEPBAR ;  /* 0x00000000000079af */ /* 0x000e220000000000 */
[----:B------:R-:W-:Y:S01]  /*1d90*/  ULDC.64 UR6, c[0x0][0x270] ;  /* 0x00009c0000067ab9 */ /* 0x000fe20000000a00 */
[----:B-1----:R-:W-:Y:S01]  /*1da0*/  IMAD.MOV.U32 R26, RZ, RZ, R78 ;  /* 0x000000ffff1a7224 */ /* 0x002fe200078e004e */
[----:B------:R-:W1:Y:S01]  /*1db0*/  LDC.64 R20, c[0x0][0x278] ;  /* 0x00009e00ff147b82 */ /* 0x000e620000000a00 */
[----:B------:R-:W0:Y:S01]  /*1dc0*/  LDGDEPBAR ;  /* 0x00000000000079af */ /* 0x000e220000000000 */
[----:B------:R-:W-:Y:S01]  /*1dd0*/  IMAD R22, R54, UR6, RZ ;  /* 0x0000000636167c24 */ /* 0x000fe2000f8e02ff */
[----:B------:R-:W-:Y:S01]  /*1de0*/  ULDC.64 UR16, c[0x0][0x290] ;  /* 0x0000a40000107ab9 */ /* 0x000fe20000000a00 */
[----:B------:R-:W-:Y:S01]  /*1df0*/  IMAD.MOV.U32 R27, RZ, RZ, R79 ;  /* 0x000000ffff1b7224 */ /* 0x000fe200078e004f */
[----:B------:R-:W-:Y:S01]  /*1e00*/  ISETP.NE.U32.AND P0, PT, R51, RZ, PT ;  /* 0x000000ff3300720c */ /* 0x000fe20003f05070 */
[C---:B------:R-:W-:Y:S01]  /*1e10*/  IMAD R22, R53.reuse, UR7, R22 ;  /* 0x0000000735167c24 */ /* 0x040fe2000f8e0216 */
[----:B------:R-:W-:Y:S01]  /*1e20*/  ULDC.64 UR4, c[0x0][0x378] ;  /* 0x0000de0000047ab9 */ /* 0x000fe20000000a00 */
[----:B------:R-:W-:Y:S01]  /*1e30*/  IMAD.WIDE.U32 R26, R53, UR6, R26 ;  /* 0x00000006351a7c25 */ /* 0x000fe2000f8e001a */
[----:B------:R-:W-:Y:S01]  /*1e40*/  ISETP.NE.U32.AND P1, PT, R50, RZ, PT ;  /* 0x000000ff3200720c */ /* 0x000fe20003f25070 */
[----:B------:R-:W-:Y:S01]  /*1e50*/  ULDC.64 UR14, c[0x0][0x280] ;  /* 0x0000a000000e7ab9 */ /* 0x000fe20000000a00 */
[----:B------:R-:W-:Y:S01]  /*1e60*/  ISETP.NE.U32.AND P6, PT, R49, RZ, PT ;  /* 0x000000ff3100720c */ /* 0x000fe20003fc5070 */
[----:B------:R-:W-:Y:S01]  /*1e70*/  IMAD.IADD R22, R27, 0x1, R22 ;  /* 0x000000011b167824 */ /* 0x000fe200078e0216 */
[----:B------:R-:W-:Y:S01]  /*1e80*/  ISETP.NE.U32.AND P2, PT, R48, RZ, PT ;  /* 0x000000ff3000720c */ /* 0x000fe20003f45070 */
[----:B---3--:R-:W-:Y:S01]  /*1e90*/  IMAD.MOV.U32 R28, RZ, RZ, R76 ;  /* 0x000000ffff1c7224 */ /* 0x008fe200078e004c */
[----:B------:R-:W-:Y:S01]  /*1ea0*/  ISETP.NE.U32.AND P4, PT, R47, RZ, PT ;  /* 0x000000ff2f00720c */ /* 0x000fe20003f85070 */
[----:B------:R-:W-:Y:S01]  /*1eb0*/  IMAD.MOV.U32 R29, RZ, RZ, R77 ;  /* 0x000000ffff1d7224 */ /* 0x000fe200078e004d */
[----:B------:R-:W-:Y:S01]  /*1ec0*/  SHF.L.U64.HI R25, R26, 0x3, R22 ;  /* 0x000000031a197819 */ /* 0x000fe20000010216 */
[----:B------:R-:W-:Y:S01]  /*1ed0*/  IMAD R22, R54, UR16, RZ ;  /* 0x0000001036167c24 */ /* 0x000fe2000f8e02ff */
[----:B------:R-:W-:Y:S01]  /*1ee0*/  ISETP.NE.U32.AND P5, PT, R46, RZ, PT ;  /* 0x000000ff2e00720c */ /* 0x000fe20003fa5070 */
[----:B------:R-:W-:Y:S01]  /*1ef0*/  IMAD.SHL.U32 R24, R26, 0x8, RZ ;  /* 0x000000081a187824 */ /* 0x000fe200078e00ff */
[----:B------:R-:W-:Y:S01]  /*1f00*/  ULDC.64 UR10, c[0x0][0x288] ;  /* 0x0000a200000a7ab9 */ /* 0x000fe20000000a00 */
[----:B------:R-:W-:Y:S01]  /*1f10*/  IMAD.WIDE.U32 R28, R53, UR16, R28 ;  /* 0x00000010351c7c25 */ /* 0x000fe2000f8e001c */
[----:B------:R-:W-:Y:S01]  /*1f20*/  UIADD3 UR12, UP0, UR14, -UR10, URZ ;  /* 0x8000000a0e0c7290 */ /* 0x000fe2000ff1e03f */
[----:B------:R-:W-:-:S04]  /*1f30*/  DEPBAR.LE SB0, 0x0 ;  /* 0x000080000000791a */ /* 0x000fc80000000000 */
[----:B------:R-:W-:Y:S01]  /*1f40*/  IMAD R22, R53, UR17, R22 ;  /* 0x0000001135167c24 */ /* 0x000fe2000f8e0216 */
[----:B------:R-:W-:Y:S01]  /*1f50*/  BAR.SYNC.DEFER_BLOCKING 0x0 ;  /* 0x0000000000007b1d */ /* 0x000fe20000010000 */
[----:B------:R-:W-:Y:S01]  /*1f60*/  IADD3 R34, P3, R24, UR4, RZ ;  /* 0x0000000418227c10 */ /* 0x000fe2000ff7e0ff */
[----:B------:R-:W-:Y:S01]  /*1f70*/  IMAD.SHL.U32 R26, R28, 0x8, RZ ;  /* 0x000000081c1a7824 */ /* 0x000fe200078e00ff */
[----:B------:R-:W-:Y:S01]  /*1f80*/  UIADD3.X UR11, UR15, ~UR11, URZ, UP0, !UPT ;  /* 0x8000000b0f0b7290 */ /* 0x000fe200087fe43f */
[----:B------:R-:W-:Y:S01]  /*1f90*/  IMAD.IADD R22, R29, 0x1, R22 ;  /* 0x000000011d167824 */ /* 0x000fe200078e0216 */
[----:B------:R-:W-:Y:S01]  /*1fa0*/  IADD3.X R35, R25, UR5, RZ, P3, !PT ;  /* 0x0000000519237c10 */ /* 0x000fe20009ffe4ff */
[----:B------:R-:W-:Y:S01]  /*1fb0*/  IMAD R29, R43, UR6, RZ ;  /* 0x000000062b1d7c24 */ /* 0x000fe2000f8e02ff */
[----:B------:R-:W-:Y:S01]  /*1fc0*/  ULDC.64 UR4, c[0x0][0x370] ;  /* 0x0000dc0000047ab9 */ /* 0x000fe20000000a00 */
[----:B------:R-:W-:Y:S01]  /*1fd0*/  IMAD.WIDE.U32 R32, R56, UR6, RZ ;  /* 0x0000000638207c25 */ /* 0x000fe2000f8e00ff */
[----:B------:R-:W-:Y:S01]  /*1fe0*/  SHF.L.U64.HI R27, R28, 0x3, R22 ;  /* 0x000000031c1b7819 */ /* 0x000fe20000010216 */
[----:B------:R-:W-:Y:S01]  /*1ff0*/  ULDC.64 UR8, c[0x0][0x2a0] ;  /* 0x0000a80000087ab9 */ /* 0x000fe20000000a00 */
[----:B------:R-:W2:Y:S01]  /*2000*/  LDC.64 R22, c[0x0][0x298] ;  /* 0x0000a600ff167b82 */ /* 0x000ea20000000a00 */
[----:B------:R-:W-:Y:S01]  /*2010*/  IMAD R29, R56, UR7, R29 ;  /* 0x00000007381d7c24 */ /* 0x000fe2000f8e021d */
[----:B------:R-:W-:Y:S01]  /*2020*/  ISETP.NE.U32.AND P3, PT, R45, RZ, PT ;  /* 0x000000ff2d00720c */ /* 0x000fe20003f65070 */
[----:B------:R-:W-:Y:S01]  /*2030*/  ULDC.64 UR6, c[0x0][0x2a8] ;  /* 0x0000aa0000067ab9 */ /* 0x000fe20000000a00 */
[----:B------:R-:W-:Y:S01]  /*2040*/  @!PT LDS RZ, [RZ] ;  /* 0x00000000fffff984 */ /* 0x000fe20000000800 */
[----:B------:R-:W-:Y:S01]  /*2050*/  @!PT LDS RZ, [RZ] ;  /* 0x00000000fffff984 */ /* 0x000fe20000000800 */
[----:B------:R-:W-:Y:S01]  /*2060*/  @!PT LDS RZ, [RZ] ;  /* 0x00000000fffff984 */ /* 0x000fe20000000800 */
[----:B------:R-:W-:Y:S01]  /*2070*/  LDGSTS.E.LTC128B.64 [R58], desc[UR20][R34.64], P0 ;  /* 0x00000000223a7fae */ /* 0x000fe20008121b54 */
[----:B-1----:R-:W-:-:S03]  /*2080*/  IADD3 R30, P0, R34, R20, RZ ;  /* 0x00000014221e7210 */ /* 0x002fc60007f1e0ff */
[----:B------:R-:W-:Y:S01]  /*2090*/  LDGSTS.E.LTC128B.64 [R58+0x80], desc[UR20][R34.64+0x80], P1 ;  /* 0x00080080223a7fae */ /* 0x000fe20008921b54 */
[----:B------:R-:W-:Y:S01]  /*20a0*/  ISETP.NE.U32.AND P1, PT, R44, RZ, PT ;  /* 0x000000ff2c00720c */ /* 0x000fe20003f25070 */
[----:B------:R-:W-:Y:S01]  /*20b0*/  IMAD.X R31, R35, 0x1, R21, P0 ;  /* 0x00000001231f7824 */ /* 0x000fe200000e0615 */
[----:B------:R-:W-:-:S04]  /*20c0*/  ISETP.NE.U32.AND P0, PT, R42, RZ, PT ;  /* 0x000000ff2a00720c */ /* 0x000fc80003f05070 */
[----:B------:R-:W-:Y:S01]  /*20d0*/  LDGSTS.E.LTC128B.64 [R58+0x800], desc[UR20][R30.64], P6 ;  /* 0x008000001e3a7fae */ /* 0x000fe2000b121b54 */
[----:B------:R-:W-:-:S03]  /*20e0*/  IADD3 R44, P6, R26, UR4, RZ ;  /* 0x000000041a2c7c10 */ /* 0x000fc6000ffde0ff */
[----:B------:R1:W-:Y:S01]  /*20f0*/  LDGSTS.E.LTC128B.64 [R58+0x880], desc[UR20][R30.64+0x80], P2 ;  /* 0x008800801e3a7fae */ /* 0x0003e20009121b54 */
[----:B------:R-:W-:Y:S02]  /*2100*/  IADD3.X R45, R27, UR5, RZ, P6, !PT ;  /* 0x000000051b2d7c10 */ /* 0x000fe4000b7fe4ff */
[----:B------:R-:W-:Y:S02]  /*2110*/  ISETP.NE.U32.AND P6, PT, R40, RZ, PT ;  /* 0x000000ff2800720c */ /* 0x000fe40003fc5070 */
[----:B------:R-:W-:Y:S01]  /*2120*/  ISETP.NE.U32.AND P2, PT, R41, RZ, PT ;  /* 0x000000ff2900720c */ /* 0x000fe20003f45070 */
[----:B------:R3:W-:Y:S01]  /*2130*/  LDGSTS.E.LTC128B.64 [R58+0x3000], desc[UR20][R44.64], P4 ;  /* 0x030000002c3a7fae */ /* 0x0007e2000a121b54 */
[----:B--2---:R-:W-:-:S03]  /*2140*/  IADD3 R40, P4, R44, R22, RZ ;  /* 0x000000162c287210 */ /* 0x004fc60007f9e0ff */
[----:B------:R3:W-:Y:S02]  /*2150*/  LDGSTS.E.LTC128B.64 [R58+0x3080], desc[UR20][R44.64+0x80], P5 ;  /* 0x030800802c3a7fae */ /* 0x0007e4000a921b54 */
[----:B------:R-:W-:-:S05]  /*2160*/  IMAD.X R41, R45, 0x1, R23, P4 ;  /* 0x000000012d297824 */ /* 0x000fca00020e0617 */
[----:B------:R3:W-:Y:S04]  /*2170*/  LDGSTS.E.LTC128B.64 [R58+0x3800], desc[UR20][R40.64], P3 ;  /* 0x03800000283a7fae */ /* 0x0007e80009921b54 */
[----:B------:R3:W-:Y:S04]  /*2180*/  LDGSTS.E.LTC128B.64 [R58+0x3880], desc[UR20][R40.64+0x80], P1 ;  /* 0x03880080283a7fae */ /* 0x0007e80008921b54 */
[----:B------:R-:W0:Y:S01]  /*2190*/  LDGDEPBAR ;  /* 0x00000000000079af */ /* 0x000e220000000000 */
[----:B-1----:R-:W-:Y:S02]  /*21a0*/  IMAD.IADD R30, R33, 0x1, R29 ;  /* 0x00000001211e7824 */ /* 0x002fe400078e021d */
[----:B------:R-:W-:-:S02]  /*21b0*/  IMAD R29, R43, UR16, RZ ;  /* 0x000000102b1d7c24 */ /* 0x000fc4000f8e02ff */
[C---:B------:R-:W-:Y:S01]  /*21c0*/  IMAD.SHL.U32 R31, R32.reuse, 0x8, RZ ;  /* 0x00000008201f7824 */ /* 0x040fe200078e00ff */
[----:B------:R-:W-:Y:S01]  /*21d0*/  SHF.L.U64.HI R30, R32, 0x3, R30 ;  /* 0x00000003201e7819 */ /* 0x000fe2000001021e */
[----:B------:R-:W-:-:S04]  /*21e0*/  IMAD.WIDE.U32 R32, R56, UR16, RZ ;  /* 0x0000001038207c25 */ /* 0x000fc8000f8e00ff */
[----:B------:R-:W-:Y:S02]  /*21f0*/  IMAD R28, R56, UR17, R29 ;  /* 0x00000011381c7c24 */ /* 0x000fe4000f8e021d */
[----:B------:R-:W-:Y:S02]  /*2200*/  IMAD.SHL.U32 R29, R32, 0x8, RZ ;  /* 0x00000008201d7824 */ /* 0x000fe400078e00ff */
[----:B------:R-:W-:Y:S01]  /*2210*/  IMAD.IADD R28, R33, 0x1, R28 ;  /* 0x00000001211c7824 */ /* 0x000fe200078e021c */
[----:B------:R-:W-:Y:S01]  /*2220*/  IADD3 R33, P5, P4, R31, UR12, R20 ;  /* 0x0000000c1f217c10 */ /* 0x000fe2000fcbe014 */
[----:B------:R-:W-:-:S03]  /*2230*/  UIADD3 UR12, UP0, UR8, -UR6, URZ ;  /* 0x80000006080c7290 */ /* 0x000fc6000ff1e03f */
[----:B------:R-:W-:Y:S02]  /*2240*/  SHF.L.U64.HI R28, R32, 0x3, R28 ;  /* 0x00000003201c7819 */ /* 0x000fe4000001021c */
[----:B------:R-:W-:Y:S01]  /*2250*/  IADD3.X R32, R30, UR11, R21, P5, P4 ;  /* 0x0000000b1e207c10 */ /* 0x000fe2000afe8415 */
[----:B------:R-:W-:Y:S01]  /*2260*/  UIADD3.X UR11, UR9, ~UR7, URZ, UP0, !UPT ;  /* 0x80000007090b7290 */ /* 0x000fe200087fe43f */
[----:B------:R-:W-:Y:S02]  /*2270*/  IADD3 R46, P4, R33, R34, RZ ;  /* 0x00000022212e7210 */ /* 0x000fe40007f9e0ff */
[----:B------:R-:W-:Y:S02]  /*2280*/  IADD3 R33, P3, P1, R29, UR12, R22 ;  /* 0x0000000c1d217c10 */ /* 0x000fe4000f97e016 */
[----:B------:R-:W-:Y:S01]  /*2290*/  ISETP.NE.U32.AND P5, PT, R39, RZ, PT ;  /* 0x000000ff2700720c */ /* 0x000fe20003fa5070 */
[----:B------:R-:W-:Y:S01]  /*22a0*/  IMAD.X R47, R32, 0x1, R35, P4 ;  /* 0x00000001202f7824 */ /* 0x000fe200020e0623 */
[----:B------:R-:W-:-:S02]  /*22b0*/  IADD3.X R35, R28, UR11, R23, P3, P1 ;  /* 0x0000000b1c237c10 */ /* 0x000fc40009fe2417 */
[----:B------:R-:W-:Y:S02]  /*22c0*/  IADD3 R32, P1, R46, R20, RZ ;  /* 0x000000142e207210 */ /* 0x000fe40007f3e0ff */
[----:B------:R3:W-:Y:S01]  /*22d0*/  LDGSTS.E.LTC128B.64 [R58+0x1000], desc[UR20][R46.64], P0 ;  /* 0x010000002e3a7fae */ /* 0x0007e20008121b54 */
[----:B------:R-:W-:Y:S02]  /*22e0*/  IADD3 R34, P0, R33, R44, RZ ;  /* 0x0000002c21227210 */ /* 0x000fe40007f1e0ff */
[----:B------:R-:W-:Y:S01]  /*22f0*/  ISETP.NE.U32.AND P4, PT, R38, RZ, PT ;  /* 0x000000ff2600720c */ /* 0x000fe20003f85070 */
[----:B------:R3:W-:Y:S01]  /*2300*/  LDGSTS.E.LTC128B.64 [R58+0x1080], desc[UR20][R46.64+0x80], P2 ;  /* 0x010800802e3a7fae */ /* 0x0007e20009121b54 */
[----:B------:R-:W-:Y:S01]  /*2310*/  ISETP.NE.U32.AND P3, PT, R37, RZ, PT ;  /* 0x000000ff2500720c */ /* 0x000fe20003f65070 */
[----:B------:R-:W-:Y:S01]  /*2320*/  IMAD.X R33, R47, 0x1, R21, P1 ;  /* 0x000000012f217824 */ /* 0x000fe200008e0615 */
[----:B------:R-:W-:Y:S01]  /*2330*/  ISETP.NE.U32.AND P2, PT, R36, RZ, PT ;  /* 0x000000ff2400720c */ /* 0x000fe20003f45070 */
[----:B------:R-:W-:Y:S01]  /*2340*/  IMAD.X R35, R35, 0x1, R45, P0 ;  /* 0x0000000123237824 */ /* 0x000fe200000e062d */
[----:B------:R-:W-:-:S02]  /*2350*/  ISETP.NE.U32.AND P1, PT, R3, RZ, PT ;  /* 0x000000ff0300720c */ /* 0x000fc40003f25070 */
[----:B------:R-:W-:Y:S01]  /*2360*/  IADD3 R36, P0, R34, R22, RZ ;  /* 0x0000001622247210 */ /* 0x000fe20007f1e0ff */
[----:B------:R3:W-:Y:S04]  /*2370*/  LDGSTS.E.LTC128B.64 [R58+0x1800], desc[UR20][R32.64], P6 ;  /* 0x01800000203a7fae */ /* 0x0007e8000b121b54 */
[----:B------:R-:W-:Y:S01]  /*2380*/  IMAD.X R37, R35, 0x1, R23, P0 ;  /* 0x0000000123257824 */ /* 0x000fe200000e0617 */
[----:B------:R3:W-:Y:S01]  /*2390*/  LDGSTS.E.LTC128B.64 [R58+0x1880], desc[UR20][R32.64+0x80], P5 ;  /* 0x01880080203a7fae */ /* 0x0007e2000a921b54 */
[----:B------:R-:W-:-:S03]  /*23a0*/  ISETP.GE.AND P0, PT, R59, 0x10, PT ;  /* 0x000000103b00780c */ /* 0x000fc60003f06270 */
[----:B------:R3:W-:Y:S04]  /*23b0*/  LDGSTS.E.LTC128B.64 [R58+0x4000], desc[UR20][R34.64], P4 ;  /* 0x04000000223a7fae */ /* 0x0007e8000a121b54 */
[----:B------:R3:W-:Y:S04]  /*23c0*/  LDGSTS.E.LTC128B.64 [R58+0x4080], desc[UR20][R34.64+0x80], P3 ;  /* 0x04080080223a7fae */ /* 0x0007e80009921b54 */
[----:B------:R3:W-:Y:S04]  /*23d0*/  LDGSTS.E.LTC128B.64 [R58+0x4800], desc[UR20][R36.64], P2 ;  /* 0x04800000243a7fae */ /* 0x0007e80009121b54 */
[----:B------:R3:W-:Y:S04]  /*23e0*/  LDGSTS.E.LTC128B.64 [R58+0x4880], desc[UR20][R36.64+0x80], P1 ;  /* 0x04880080243a7fae */ /* 0x0007e80008921b54 */
[----:B------:R-:W0:Y:S01]  /*23f0*/  LDGDEPBAR ;  /* 0x00000000000079af */ /* 0x000e220000000000 */
[----:B------:R-:W-:-:S04]  /*2400*/  DEPBAR.LE SB0, 0x1 ;  /* 0x000080400000791a */ /* 0x000fc80000000000 */
[----:B------:R-:W-:Y:S06]  /*2410*/  BAR.SYNC.DEFER_BLOCKING 0x0 ;  /* 0x0000000000007b1d */ /* 0x000fec0000010000 */
[----:B------:R-:W-:Y:S05]  /*2420*/  @!P0 BRA `(.L_x_3) ;  /* 0x0000000c000c8947 */ /* 0x000fea0003800000 */
[----:B------:R-:W-:Y:S01]  /*2430*/  IADD3 R53, P0, R56, R53, RZ ;  /* 0x0000003538357210 */ /* 0x000fe20007f1e0ff */
[----:B------:R-:W-:Y:S01]  /*2440*/  USHF.L.U64.HI UR15, UR14, 0x1, UR15 ;  /* 0x000000010e0f7899 */ /* 0x000fe2000801020f */
[----:B------:R-:W-:Y:S01]  /*2450*/  IADD3 R3, P2, R29, R26, RZ ;  /* 0x0000001a1d037210 */ /* 0x000fe20007f5e0ff */
[----:B------:R-:W-:Y:S01]  /*2460*/  ULEA UR10, UP0, UR14, -UR10, 0x1 ;  /* 0x8000000a0e0a7291 */ /* 0x000fe2000f80083f */
[----:B---3--:R-:W-:Y:S01]  /*2470*/  IADD3 R33, P1, R31, R24, RZ ;  /* 0x000000181f217210 */ /* 0x008fe20007f3e0ff */
[----:B------:R-:W-:Y:S01]  /*2480*/  IMAD.X R43, R54, 0x1, R43, P0 ;  /* 0x00000001362b7824 */ /* 0x000fe200000e062b */
[----:B------:R-:W-:Y:S01]  /*2490*/  USHF.L.U64.HI UR11, UR8, 0x1, UR9 ;  /* 0x00000001080b7899 */ /* 0x000fe20008010209 */
[----:B------:R-:W-:Y:S01]  /*24a0*/  IMAD.X R34, R28, 0x1, R27, P2 ;  /* 0x000000011c227824 */ /* 0x000fe200010e061b */
[----:B------:R-:W-:Y:S01]  /*24b0*/  ULEA UR6, UP2, UR8, -UR6, 0x1 ;  /* 0x8000000608067291 */ /* 0x000fe2000f84083f */
[----:B------:R-:W-:Y:S01]  /*24c0*/  IMAD R26, R43, UR16, RZ ;  /* 0x000000102b1a7c24 */ /* 0x000fe2000f8e02ff */
[----:B------:R-:W-:Y:S01]  /*24d0*/  IADD3.X R37, R30, R25, RZ, P1, !PT ;  /* 0x000000191e257210 */ /* 0x000fe20000ffe4ff */
[----:B------:R-:W-:Y:S01]  /*24e0*/  ULEA UR14, UR22, UR19, 0x5 ;  /* 0x00000013160e7291 */ /* 0x000fe2000f8e283f */
[C---:B------:R-:W-:Y:S01]  /*24f0*/  IMAD.WIDE.U32 R30, R53.reuse, UR16, RZ ;  /* 0x00000010351e7c25 */ /* 0x040fe2000f8e00ff */
[----:B------:R-:W-:Y:S01]  /*2500*/  ULDC.64 UR8, c[0x0][0x270] ;  /* 0x00009c0000087ab9 */ /* 0x000fe20000000a00 */
[----:B------:R-:W-:Y:S01]  /*2510*/  SHF.L.U64.HI R28, R76, 0x3, R77 ;  /* 0x000000034c1c7819 */ /* 0x000fe2000001024d */
[----:B------:R-:W-:Y:S01]  /*2520*/  USHF.L.U32 UR14, UR14, 0x4, URZ ;  /* 0x000000040e0e7899 */ /* 0x000fe2000800063f */
[----:B------:R-:W-:Y:S01]  /*2530*/  IMAD R27, R53, UR17, R26 ;  /* 0x00000011351b7c24 */ /* 0x000fe2000f8e021a */
[----:B------:R-:W-:Y:S01]  /*2540*/  SHF.L.U64.HI R26, R78, 0x3, R79 ;  /* 0x000000034e1a7819 */ /* 0x000fe2000001024f */
[----:B------:R-:W-:Y:S01]  /*2550*/  IMAD.SHL.U32 R62, R76, 0x8, RZ ;  /* 0x000000084c3e7824 */ /* 0x000fe200078e00ff */
[----:B------:R-:W-:Y:S01]  /*2560*/  USHF.L.U32 UR14, UR14, 0x3, URZ ;  /* 0x000000030e0e7899 */ /* 0x000fe2000800063f */
[----:B------:R-:W-:Y:S01]  /*2570*/  IMAD R24, R43, UR8, RZ ;  /* 0x000000082b187c24 */ /* 0x000fe2000f8e02ff */
[----:B------:R-:W-:Y:S01]  /*2580*/  IADD3 R27, R31, R27, RZ ;  /* 0x0000001b1f1b7210 */ /* 0x000fe20007ffe0ff */
[C---:B------:R-:W-:Y:S01]  /*2590*/  IMAD.WIDE.U32 R38, R53.reuse, UR8, RZ ;  /* 0x0000000835267c25 */ /* 0x040fe2000f8e00ff */
[----:B------:R-:W-:Y:S01]  /*25a0*/  LEA R62, P1, R30, R62, 0x3 ;  /* 0x0000003e1e3e7211 */ /* 0x000fe200078218ff */
[----:B------:R-:W-:Y:S01]  /*25b0*/  UIADD3 UR12, UP1, UR6, UR4, URZ ;  /* 0x00000004060c7290 */ /* 0x000fe2000ff3e03f */
[----:B------:R-:W-:Y:S01]  /*25c0*/  IADD3 R43, R52, -0x1, RZ ;  /* 0xffffffff342b7810 */ /* 0x000fe20007ffe0ff */
[----:B------:R-:W-:Y:S01]  /*25d0*/  IMAD R25, R53, UR9, R24 ;  /* 0x0000000935197c24 */ /* 0x000fe2000f8e0218 */
[----:B------:R-:W-:Y:S01]  /*25e0*/  IADD3 R24, P2, R76, R30, RZ ;  /* 0x0000001e4c187210 */ /* 0x000fe20007f5e0ff */
[----:B------:R-:W-:Y:S01]  /*25f0*/  IMAD.SHL.U32 R74, R78, 0x8, RZ ;  /* 0x000000084e4a7824 */ /* 0x000fe200078e00ff */
[----:B------:R-:W-:Y:S01]  /*2600*/  LEA.HI.X R63, R30, R28, R27, 0x3, P1 ;  /* 0x0000001c1e3f7211 */ /* 0x000fe200008f1c1b */
[----:B------:R-:W-:Y:S01]  /*2610*/  IMAD.IADD R25, R39, 0x1, R25 ;  /* 0x0000000127197824 */ /* 0x000fe200078e0219 */
[----:B------:R-:W-:Y:S01]  /*2620*/  IADD3 R32, P1, R78, R38, RZ ;  /* 0x000000264e207210 */ /* 0x000fe20007f3e0ff */
[----:B------:R1:W2:Y:S01]  /*2630*/  LDS.128 R28, [R2+UR23] ;  /* 0x00000017021c7984 */ /* 0x0002a20008000c00 */
[C---:B------:R-:W-:Y:S01]  /*2640*/  LEA R74, P0, R38.reuse, R74, 0x3 ;  /* 0x0000004a264a7211 */ /* 0x040fe200078018ff */
[----:B------:R-:W-:Y:S01]  /*2650*/  ULDC.64 UR24, c[0x0][0x378] ;  /* 0x0000de0000187ab9 */ /* 0x000fe20000000a00 */
[----:B------:R-:W-:Y:S01]  /*2660*/  IADD3.X R77, R77, R27, RZ, P2, !PT ;  /* 0x0000001b4d4d7210 */ /* 0x000fe200017fe4ff */
[--C-:B------:R-:W-:Y:S01]  /*2670*/  IMAD.X R79, R79, 0x1, R25.reuse, P1 ;  /* 0x000000014f4f7824 */ /* 0x100fe200008e0619 */
[----:B------:R-:W-:Y:S01]  /*2680*/  LEA.HI.X R75, R38, R26, R25, 0x3, P0 ;  /* 0x0000001a264b7211 */ /* 0x000fe200000f1c19 */
[----:B------:R-:W-:Y:S01]  /*2690*/  IMAD.SHL.U32 R82, R32, 0x8, RZ ;  /* 0x0000000820527824 */ /* 0x000fe200078e00ff */
[C---:B------:R-:W-:Y:S01]  /*26a0*/  SHF.L.U64.HI R81, R24.reuse, 0x3, R77 ;  /* 0x0000000318517819 */ /* 0x040fe2000001024d */
[----:B------:R-:W-:Y:S01]  /*26b0*/  UIADD3.X UR16, UR5, UR11, ~UR7, UP1, UP2 ;  /* 0x0000000b05107290 */ /* 0x000fe20008fe4c07 */
[----:B------:R-:W-:Y:S01]  /*26c0*/  SHF.L.U32 R80, R24, 0x3, RZ ;  /* 0x0000000318507819 */ /* 0x000fe200000006ff */
[----:B------:R-:W-:Y:S01]  /*26d0*/  UIADD3 UR26, UP1, UR10, UR24, URZ ;  /* 0x000000180a1a7290 */ /* 0x000fe2000ff3e03f */
[----:B------:R1:W3:Y:S01]  /*26e0*/  LDS.128 R24, [R0+UR14] ;  /* 0x0000000e00187984 */ /* 0x0002e20008000c00 */
[----:B------:R-:W-:Y:S01]  /*26f0*/  LEA R36, P0, R22, R3, 0x1 ;  /* 0x0000000316247211 */ /* 0x000fe200078008ff */
[----:B------:R-:W-:Y:S01]  /*2700*/  IMAD.WIDE.U32 R74, R20, 0x3, R74 ;  /* 0x00000003144a7825 */ /* 0x000fe200078e004a */
[----:B------:R-:W-:Y:S01]  /*2710*/  SHF.L.U64.HI R83, R32, 0x3, R79 ;  /* 0x0000000320537819 */ /* 0x000fe2000001024f */
[----:B------:R-:W-:Y:S01]  /*2720*/  ULDC UR4, c[0x0][0x28c] ;  /* 0x0000a30000047ab9 */ /* 0x000fe20000000800 */
[C---:B------:R-:W-:Y:S01]  /*2730*/  LEA.HI.X R3, R22.reuse, R34, R23, 0x1, P0 ;  /* 0x0000002216037211 */ /* 0x040fe200000f0c17 */
[----:B------:R-:W-:Y:S01]  /*2740*/  IMAD.WIDE.U32 R62, R22, 0x3, R62 ;  /* 0x00000003163e7825 */ /* 0x000fe200078e003e */
[----:B------:R-:W-:Y:S01]  /*2750*/  LEA R38, P0, R20, R33, 0x1 ;  /* 0x0000002114267211 */ /* 0x000fe200078008ff */
[----:B------:R-:W-:-:S02]  /*2760*/  UIADD3.X UR25, UR25, UR15, ~UR4, UP1, UP0 ;  /* 0x0000000f19197290 */ /* 0x000fc40008fe0c04 */
[C---:B------:R-:W-:Y:S01]  /*2770*/  IMAD.WIDE.U32 R82, R20.reuse, 0x3, R82 ;  /* 0x0000000314527825 */ /* 0x040fe200078e0052 */
[----:B------:R-:W-:Y:S01]  /*2780*/  LEA.HI.X R37, R20, R37, R21, 0x1, P0 ;  /* 0x0000002514257211 */ /* 0x000fe200000f0c15 */
[----:B------:R-:W-:Y:S02]  /*2790*/  UIADD3 UR24, UP1, UR12, 0x80, URZ ;  /* 0x000000800c187890 */ /* 0x000fe4000ff3e03f */
[----:B------:R-:W-:Y:S01]  /*27a0*/  IMAD R21, R21, 0x3, RZ ;  /* 0x0000000315157824 */ /* 0x000fe200078e02ff */
[----:B------:R-:W-:Y:S01]  /*27b0*/  UIADD3 UR28, UP0, UR26, 0x80, URZ ;  /* 0x000000801a1c7890 */ /* 0x000fe2000ff1e03f */
[----:B------:R-:W-:Y:S01]  /*27c0*/  IMAD.WIDE.U32 R80, R22, 0x3, R80 ;  /* 0x0000000316507825 */ /* 0x000fe200078e0050 */
[----:B------:R-:W-:Y:S01]  /*27d0*/  UMOV UR32, URZ ;  /* 0x0000003f00207c82 */ /* 0x000fe20008000000 */
[----:B------:R-:W-:Y:S01]  /*27e0*/  UMOV UR31, 0x2 ;  /* 0x00000002001f7882 */ /* 0x000fe20000000000 */
[----:B------:R-:W-:Y:S01]  /*27f0*/  IADD3 R39, R21, R75, RZ ;  /* 0x0000004b15277210 */ /* 0x000fe20007ffe0ff */
[----:B------:R-:W-:Y:S01]  /*2800*/  IMAD R23, R23, 0x3, RZ ;  /* 0x0000000317177824 */ /* 0x000fe200078e02ff */
[----:B------:R-:W-:Y:S01]  /*2810*/  IADD3 R40, R83, R21, RZ ;  /* 0x0000001553287210 */ /* 0x000fe20007ffe0ff */
[----:B------:R-:W-:Y:S01]  /*2820*/  UMOV UR30, 0x2000 ;  /* 0x00002000001e7882 */ /* 0x000fe20000000000 */
[----:B------:R-:W-:Y:S01]  /*2830*/  UMOV UR29, 0x2000 ;  /* 0x00002000001d7882 */ /* 0x000fe20000000000 */
[----:B------:R-:W-:Y:S01]  /*2840*/  IMAD.IADD R41, R23, 0x1, R63 ;  /* 0x0000000117297824 */ /* 0x000fe200078e023f */
[----:B------:R-:W-:Y:S01]  /*2850*/  UMOV UR15, 0xffffe000 ;  /* 0xffffe000000f7882 */ /* 0x000fe20000000000 */
[----:B------:R-:W-:Y:S01]  /*2860*/  IMAD.IADD R42, R81, 0x1, R23 ;  /* 0x00000001512a7824 */ /* 0x000fe200078e0217 */
[----:B------:R-:W-:Y:S01]  /*2870*/  ULDC.64 UR10, c[0x0][0x298] ;  /* 0x0000a600000a7ab9 */ /* 0x000fe20000000a00 */
[----:B------:R-:W-:-:S02]  /*2880*/  UIADD3.X UR17, URZ, UR16, URZ, UP1, !UPT ;  /* 0x000000103f117290 */ /* 0x000fc40008ffe43f */
[----:B------:R-:W-:Y:S01]  /*2890*/  UIADD3.X UR27, URZ, UR25, URZ, UP0, !UPT ;  /* 0x000000193f1b7290 */ /* 0x000fe200087fe43f */
[----:B------:R-:W-:Y:S01]  /*28a0*/  ULDC.64 UR8, c[0x0][0x2a0] ;  /* 0x0000a80000087ab9 */ /* 0x000fe20000000a00 */
[----:B------:R-:W-:Y:S01]  /*28b0*/  ULDC.64 UR6, c[0x0][0x278] ;  /* 0x00009e0000067ab9 */ /* 0x000fe20000000a00 */
[----:B-12---:R-:W-:-:S09]  /*28c0*/  ULDC.64 UR4, c[0x0][0x280] ;  /* 0x0000a00000047ab9 */ /* 0x006fd20000000a00 */
.L_x_4:
[----:B------:R-:W-:Y:S01]  /*28d0*/  LDS.128 R32, [R2+UR23+0x400] ;  /* 0x0004001702207984 */ /* 0x000fe20008000c00 */
[----:B------:R-:W-:Y:S01]  /*28e0*/  LOP3.LUT P3, RZ, R73, 0x1, RZ, 0xc0, !PT ;  /* 0x0000000149ff7812 */ /* 0x000fe2000786c0ff */
[----:B------:R-:W-:-:S04]  /*28f0*/  DEPBAR.LE SB5, 0x2 ;  /* 0x0000d0800000791a */ /* 0x000fc80000000000 */
[----:B-123--:R-:W5:Y:S01]  /*2900*/  DMMA.8x8x4 R64, R28, R26, R8 ;  /* 0x0000001a1c40723f */ /* 0x00ef620000000008 */
[----:B------:R-:W-:Y:S01]  /*2910*/  LOP3.LUT P2, RZ, R72, 0x1, RZ, 0xc0, !PT ;  /* 0x0000000148ff7812 */ /* 0x000fe2000784c0ff */
[----:B------:R-:W1:Y:S01]  /*2920*/  LDS.128 R20, [R0+UR14+0x400] ;  /* 0x0004000e00147984 */ /* 0x000e620008000c00 */
[----:B------:R-:W-:Y:S01]  /*2930*/  IADD3 R44, P0, R38, UR26, RZ ;  /* 0x0000001a262c7c10 */ /* 0x000fe2000ff1e0ff */
[----:B------:R-:W-:Y:S01]  /*2940*/  VIADD R53, R58, UR30 ;  /* 0x0000001e3a357c36 */ /* 0x000fe20008000000 */
[----:B------:R-:W-:Y:S01]  /*2950*/  IADD3 R46, P1, R36, UR12, RZ ;  /* 0x0000000c242e7c10 */ /* 0x000fe2000ff3e0ff */
[----:B------:R-:W-:Y:S01]  /*2960*/  VIADD R52, R58, UR29 ;  /* 0x0000001d3a347c36 */ /* 0x000fe20008000000 */
[----:B------:R-:W-:Y:S01]  /*2970*/  IADD3.X R45, R37, UR25, RZ, P0, !PT ;  /* 0x00000019252d7c10 */ /* 0x000fe200087fe4ff */
[----:B------:R-:W-:Y:S01]  /*2980*/  UIADD3 UR32, UR32, 0x1, URZ ;  /* 0x0000000120207890 */ /* 0x000fe2000fffe03f */
[----:B------:R-:W-:Y:S01]  /*2990*/  IADD3.X R47, R3, UR16, RZ, P1, !PT ;  /* 0x00000010032f7c10 */ /* 0x000fe20008ffe4ff */
[----:B------:R-:W-:Y:S01]  /*29a0*/  UIADD3 UR31, UR31, 0x1, URZ ;  /* 0x000000011f1f7890 */ /* 0x000fe2000fffe03f */
[----:B------:R-:W-:Y:S01]  /*29b0*/  IADD3 R84, P1, R38, UR28, RZ ;  /* 0x0000001c26547c10 */ /* 0x000fe2000ff3e0ff */
[----:B------:R-:W-:Y:S01]  /*29c0*/  @!PT LDS RZ, [RZ] ;  /* 0x00000000fffff984 */ /* 0x000fe20000000800 */
[----:B------:R-:W-:Y:S01]  /*29d0*/  @!PT LDS RZ, [RZ] ;  /* 0x00000000fffff984 */ /* 0x000fe20000000800 */
[----:B------:R-:W-:Y:S01]  /*29e0*/  @!PT LDS RZ, [RZ] ;  /* 0x00000000fffff984 */ /* 0x000fe20000000800 */
[----:B------:R-:W-:Y:S01]  /*29f0*/  @P3 LDGSTS.E.LTC128B.64 [R53], desc[UR20][R44.64] ;  /* 0x000000002c353fae */ /* 0x000fe2000b921b54 */
[----:B------:R-:W-:-:S02]  /*2a00*/  UISETP.NE.AND UP4, UPT, UR32, 0x3, UPT ;  /* 0x000000032000788c */ /* 0x000fc4000bf85270 */
[----:B------:R-:W-:Y:S01]  /*2a10*/  IADD3.X R85, R37, UR27, RZ, P1, !PT ;  /* 0x0000001b25557c10 */ /* 0x000fe20008ffe4ff */
[----:B------:R-:W-:-:S04]  /*2a20*/  DEPBAR.LE SB5, 0x2 ;  /* 0x0000d0800000791a */ /* 0x000fc80000000000 */
[----:B------:R-:W5:Y:S01]  /*2a30*/  DMMA.8x8x4 R12, R30, R26, R12 ;  /* 0x0000001a1e0c723f */ /* 0x000f62000000000c */
[----:B------:R2:W-:Y:S01]  /*2a40*/  @P2 LDGSTS.E.LTC128B.64 [R52+0x3000], desc[UR20][R46.64] ;  /* 0x030000002e342fae */ /* 0x0005e2000b921b54 */
[----:B------:R-:W-:Y:S02]  /*2a50*/  UISETP.NE.AND UP5, UPT, UR31, 0x3, UPT ;  /* 0x000000031f00788c */ /* 0x000fe4000bfa5270 */
[----:B------:R-:W-:Y:S02]  /*2a60*/  USEL UR32, UR32, URZ, UP4 ;  /* 0x0000003f20207287 */ /* 0x000fe4000a000000 */
[----:B------:R-:W-:-:S10]  /*2a70*/  USEL UR31, UR31, URZ, UP5 ;  /* 0x0000003f1f1f7287 */ /* 0x000fd4000a800000 */
[----:B------:R3:W5:Y:S02]  /*2a80*/  DMMA.8x8x4 R68, R28, R24, R4 ;  /* 0x000000181c44723f */ /* 0x0007640000000004 */
[----:B---3--:R-:W-:Y:S02]  /*2a90*/  LOP3.LUT R5, R73, 0x2, RZ, 0xc0, !PT ;  /* 0x0000000249057812 */ /* 0x008fe400078ec0ff */
[----:B------:R-:W-:Y:S02]  /*2aa0*/  LOP3.LUT R4, R72, 0x2, RZ, 0xc0, !PT ;  /* 0x0000000248047812 */ /* 0x000fe400078ec0ff */
[----:B------:R-:W-:Y:S02]  /*2ab0*/  SHF.R.U32.HI R5, RZ, 0x1, R5 ;  /* 0x00000001ff057819 */ /* 0x000fe40000011605 */
[----:B------:R-:W-:Y:S02]  /*2ac0*/  SHF.R.U32.HI R4, RZ, 0x1, R4 ;  /* 0x00000001ff047819 */ /* 0x000fe40000011604 */
[----:B------:R-:W-:-:S02]  /*2ad0*/  ISETP.NE.U32.AND P3, PT, R5, RZ, PT ;  /* 0x000000ff0500720c */ /* 0x000fc40003f65070 */
[----:B------:R-:W-:Y:S01]  /*2ae0*/  ISETP.NE.U32.AND P2, PT, R4, RZ, PT ;  /* 0x000000ff0400720c */ /* 0x000fe20003f45070 */
[----:B------:R-:W-:-:S04]  /*2af0*/  DEPBAR.LE SB5, 0x3 ;  /* 0x0000d0c00000791a */ /* 0x000fc80000000000 */
[----:B------:R3:W5:Y:S02]  /*2b00*/  DMMA.8x8x4 R76, R30, R24, R16 ;  /* 0x000000181e4c723f */ /* 0x0007640000000010 */
[----:B---3--:R-:W-:Y:S04]  /*2b10*/  LDS.128 R28, [R2+UR23+0x800] ;  /* 0x00080017021c7984 */ /* 0x008fe80008000c00 */
[----:B------:R-:W3:Y:S04]  /*2b20*/  LDS.128 R24, [R0+UR14+0x800] ;  /* 0x0008000e00187984 */ /* 0x000ee80008000c00 */
[----:B------:R-:W-:Y:S01]  /*2b30*/  @!PT LDS RZ, [RZ] ;  /* 0x00000000fffff984 */ /* 0x000fe20000000800 */
[----:B------:R-:W-:Y:S01]  /*2b40*/  @!PT LDS RZ, [RZ] ;  /* 0x00000000fffff984 */ /* 0x000fe20000000800 */
[----:B------:R-:W-:Y:S01]  /*2b50*/  @!PT LDS RZ, [RZ] ;  /* 0x00000000fffff984 */ /* 0x000fe20000000800 */
[----:B------:R-:W-:Y:S01]  /*2b60*/  @P3 LDGSTS.E.LTC128B.64 [R53+0x80], desc[UR20][R84.64] ;  /* 0x0008000054353fae */ /* 0x000fe2000b921b54 */
[----:B------:R-:W-:-:S05]  /*2b70*/  DEPBAR.LE SB5, 0x3 ;  /* 0x0000d0c00000791a */ /* 0x000fca0000000000 */
[----:B-1----:R-:W5:Y:S01]  /*2b80*/  DMMA.8x8x4 R64, R32, R22, R64 ;  /* 0x000000162040723f */ /* 0x002f620000000040 */
[----:B------:R-:W-:-:S15]  /*2b90*/  DEPBAR.LE SB5, 0x3 ;  /* 0x0000d0c00000791a */ /* 0x000fde0000000000 */
[----:B------:R1:W5:Y:S02]  /*2ba0*/  DMMA.8x8x4 R12, R34, R22, R12 ;  /* 0x00000016220c723f */ /* 0x000364000000000c */
[----:B-1----:R-:W-:Y:S02]  /*2bb0*/  LOP3.LUT R22, R73, 0x4, RZ, 0xc0, !PT ;  /* 0x0000000449167812 */ /* 0x002fe400078ec0ff */
[----:B------:R-:W-:Y:S02]  /*2bc0*/  LOP3.LUT R23, R72, 0x4, RZ, 0xc0, !PT ;  /* 0x0000000448177812 */ /* 0x000fe400078ec0ff */
[----:B------:R-:W-:Y:S02]  /*2bd0*/  SHF.R.U32.HI R22, RZ, 0x2, R22 ;  /* 0x00000002ff167819 */ /* 0x000fe40000011616 */
[----:B------:R-:W-:Y:S02]  /*2be0*/  SHF.R.U32.HI R23, RZ, 0x2, R23 ;  /* 0x00000002ff177819 */ /* 0x000fe40000011617 */
[----:B------:R-:W-:-:S02]  /*2bf0*/  ISETP.NE.U32.AND P6, PT, R22, RZ, PT ;  /* 0x000000ff1600720c */ /* 0x000fc40003fc5070 */
[----:B------:R-:W-:Y:S01]  /*2c00*/  ISETP.NE.U32.AND P5, PT, R23, RZ, PT ;  /* 0x000000ff1700720c */ /* 0x000fe20003fa5070 */
[----:B------:R-:W-:-:S04]  /*2c10*/  DEPBAR.LE SB5, 0x3 ;  /* 0x0000d0c00000791a */ /* 0x000fc80000000000 */
[----:B------:R1:W5:Y:S02]  /*2c20*/  DMMA.8x8x4 R68, R32, R20, R68 ;  /* 0x000000142044723f */ /* 0x0003640000000044 */
[----:B-1----:R-:W-:-:S04]  /*2c30*/  IADD3 R32, P0, R36, UR24, RZ ;  /* 0x0000001824207c10 */ /* 0x002fc8000ff1e0ff */
[----:B------:R-:W-:Y:S01]  /*2c40*/  IADD3.X R33, R3, UR17, RZ, P0, !PT ;  /* 0x0000001103217c10 */ /* 0x000fe200087fe4ff */
[----:B------:R-:W-:-:S04]  /*2c50*/  USEL UR17, UR15, 0x1000, !UP4 ;  /* 0x000010000f117887 */ /* 0x000fc8000e000000 */
[----:B------:R-:W-:Y:S04]  /*2c60*/  @P2 LDGSTS.E.LTC128B.64 [R52+0x3080], desc[UR20][R32.64] ;  /* 0x0308000020342fae */ /* 0x000fe8000b921b54 */
[----:B------:R-:W-:Y:S01]  /*2c70*/  LDS.128 R48, [R2+UR23+0xc00] ;  /* 0x000c001702307984 */ /* 0x000fe20008000c00 */
[----:B------:R-:W-:-:S04]  /*2c80*/  DEPBAR.LE SB5, 0x3 ;  /* 0x0000d0c00000791a */ /* 0x000fc80000000000 */
[----:B------:R1:W5:Y:S01]  /*2c90*/  DMMA.8x8x4 R16, R34, R20, R76 ;  /* 0x000000142210723f */ /* 0x000362000000004c */
[----:B------:R-:W-:Y:S01]  /*2ca0*/  UIADD3 UR23, UR17, UR23, URZ ;  /* 0x0000001711177290 */ /* 0x000fe2000fffe03f */
[----:B-1----:R-:W-:Y:S01]  /*2cb0*/  LOP3.LUT R20, R73, 0x8, RZ, 0xc0, !PT ;  /* 0x0000000849147812 */ /* 0x002fe200078ec0ff */
[----:B--2---:R-:W1:Y:S01]  /*2cc0*/  LDS.128 R44, [R0+UR14+0xc00] ;  /* 0x000c000e002c7984 */ /* 0x004e620008000c00 */
[----:B------:R-:W-:Y:S01]  /*2cd0*/  LOP3.LUT R21, R72, 0x8, RZ, 0xc0, !PT ;  /* 0x0000000848157812 */ /* 0x000fe200078ec0ff */
[----:B------:R-:W-:Y:S01]  /*2ce0*/  UIADD3 UR14, UR17, UR14, URZ ;  /* 0x0000000e110e7290 */ /* 0x000fe2000fffe03f */
[----:B------:R-:W-:Y:S01]  /*2cf0*/  SHF.R.U32.HI R20, RZ, 0x3, R20 ;  /* 0x00000003ff147819 */ /* 0x000fe20000011614 */
[----:B------:R-:W-:Y:S01]  /*2d00*/  USEL UR17, UR15, 0x1000, !UP5 ;  /* 0x000010000f117887 */ /* 0x000fe2000e800000 */
[----:B------:R-:W-:Y:S02]  /*2d10*/  SHF.R.U32.HI R21, RZ, 0x3, R21 ;  /* 0x00000003ff157819 */ /* 0x000fe40000011615 */
[----:B------:R-:W-:Y:S01]  /*2d20*/  ISETP.NE.U32.AND P4, PT, R20, RZ, PT ;  /* 0x000000ff1400720c */ /* 0x000fe20003f85070 */
[----:B------:R-:W-:Y:S01]  /*2d30*/  UIADD3 UR29, UR17, UR29, URZ ;  /* 0x0000001d111d7290 */ /* 0x000fe2000fffe03f */
[----:B------:R-:W-:Y:S01]  /*2d40*/  IADD3 R20, P0, R74, UR26, RZ ;  /* 0x0000001a4a147c10 */ /* 0x000fe2000ff1e0ff */
[----:B------:R-:W-:Y:S01]  /*2d50*/  UIADD3 UR30, UR17, UR30, URZ ;  /* 0x0000001e111e7290 */ /* 0x000fe2000fffe03f */
[----:B------:R-:W-:Y:S01]  /*2d60*/  ISETP.NE.U32.AND P3, PT, R21, RZ, PT ;  /* 0x000000ff1500720c */ /* 0x000fe20003f65070 */
[----:B------:R-:W-:-:S04]  /*2d70*/  DEPBAR.LE SB5, 0x3 ;  /* 0x0000d0c00000791a */ /* 0x000fc80000000000 */
[----:B---3--:R-:W-:Y:S01]  /*2d80*/  DMMA.8x8x4 R8, R28, R26, R64 ;  /* 0x0000001a1c08723f */ /* 0x008fe20000000040 */
[----:B------:R-:W-:Y:S02]  /*2d90*/  IADD3.X R21, R39, UR25, RZ, P0, !PT ;  /* 0x0000001927157c10 */ /* 0x000fe400087fe4ff */
[----:B------:R-:W-:-:S03]  /*2da0*/  IADD3 R22, P0, R80, UR12, RZ ;  /* 0x0000000c50167c10 */ /* 0x000fc6000ff1e0ff */
[----:B------:R-:W-:Y:S01]  /*2db0*/  @!PT LDS RZ, [RZ] ;  /* 0x00000000fffff984 */ /* 0x000fe20000000800 */
[----:B------:R-:W-:Y:S01]  /*2dc0*/  @!PT LDS RZ, [RZ] ;  /* 0x00000000fffff984 */ /* 0x000fe20000000800 */
[----:B------:R-:W-:Y:S01]  /*2dd0*/  @!PT LDS RZ, [RZ] ;  /* 0x00000000fffff984 */ /* 0x000fe20000000800 */
[----:B------:R-:W-:Y:S01]  /*2de0*/  @P6 LDGSTS.E.LTC128B.64 [R53+0x800], desc[UR20][R20.64] ;  /* 0x0080000014356fae */ /* 0x000fe2000b921b54 */
[----:B------:R-:W-:Y:S01]  /*2df0*/  IADD3.X R23, R42, UR16, RZ, P0, !PT ;  /* 0x000000102a177c10 */ /* 0x000fe200087fe4ff */
[----:B------:R-:W-:-:S08]  /*2e00*/  DEPBAR.LE SB5, 0x2 ;  /* 0x0000d0800000791a */ /* 0x000fd00000000000 */
[----:B------:R2:W-:Y:S02]  /*2e10*/  DMMA.8x8x4 R12, R30, R26, R12 ;  /* 0x0000001a1e0c723f */ /* 0x0005e4000000000c */
[----:B--2---:R-:W-:Y:S01]  /*2e20*/  IADD3 R26, P2, R62, UR12, RZ ;  /* 0x0000000c3e1a7c10 */ /* 0x004fe2000ff5e0ff */
[----:B------:R-:W-:-:S03]  /*2e30*/  UIADD3 UR12, UP3, UP2, UR12, UR10, UR8 ;  /* 0x0000000a0c0c7290 */ /* 0x000fc6000fa7e008 */
[----:B------:R-:W-:Y:S01]  /*2e40*/  IADD3.X R27, R41, UR16, RZ, P2, !PT ;  /* 0x00000010291b7c10 */ /* 0x000fe200097fe4ff */
[----:B------:R-:W-:-:S04]  /*2e50*/  UIADD3.X UR16, UR16, UR11, UR9, UP3, UP2 ;  /* 0x0000000b10107290 */ /* 0x000fc80009fe4409 */
[----:B------:R-:W-:Y:S01]  /*2e60*/  @P5 LDGSTS.E.LTC128B.64 [R52+0x3800], desc[UR20][R26.64] ;  /* 0x038000001a345fae */ /* 0x000fe2000b921b54 */
[----:B------:R-:W-:-:S04]  /*2e70*/  DEPBAR.LE SB5, 0x1 ;  /* 0x0000d0400000791a */ /* 0x000fc80000000000 */
[----:B------:R-:W5:Y:S01]  /*2e80*/  DMMA.8x8x4 R4, R28, R24, R68 ;  /* 0x000000181c04723f */ /* 0x000f620000000044 */
[----:B------:R-:W-:-:S15]  /*2e90*/  DEPBAR.LE SB5, 0x1 ;  /* 0x0000d0400000791a */ /* 0x000fde0000000000 */
[----:B------:R2:W5:Y:S02]  /*2ea0*/  DMMA.8x8x4 R16, R30, R24, R16 ;  /* 0x000000181e10723f */ /* 0x0005640000000010 */
[----:B--2---:R-:W-:Y:S01]  /*2eb0*/  IADD3 R24, P1, R82, UR26, RZ ;  /* 0x0000001a52187c10 */ /* 0x004fe2000ff3e0ff */
[----:B------:R-:W-:-:S03]  /*2ec0*/  UIADD3 UR26, UP1, UP0, UR26, UR6, UR4 ;  /* 0x000000061a1a7290 */ /* 0x000fc6000f83e004 */
[----:B------:R-:W-:Y:S01]  /*2ed0*/  IADD3.X R25, R40, UR25, RZ, P1, !PT ;  /* 0x0000001928197c10 */ /* 0x000fe20008ffe4ff */
[----:B------:R-:W-:Y:S01]  /*2ee0*/  UIADD3.X UR25, UR25, UR7, UR5, UP1, UP0 ;  /* 0x0000000719197290 */ /* 0x000fe20008fe0405 */
[C---:B------:R-:W-:Y:S01]  /*2ef0*/  ISETP.NE.AND P1, PT, R43.reuse, 0x2, PT ;  /* 0x000000022b00780c */ /* 0x040fe20003f25270 */
[----:B------:R-:W-:Y:S01]  /*2f00*/  VIADD R43, R43, 0xffffffff ;  /* 0xffffffff2b2b7836 */ /* 0x000fe20000000000 */
[----:B------:R-:W-:Y:S01]  /*2f10*/  UIADD3 UR24, UP1, UR12, 0x80, URZ ;  /* 0x000000800c187890 */ /* 0x000fe2000ff3e03f */
[----:B------:R2:W-:Y:S01]  /*2f20*/  @P4 LDGSTS.E.LTC128B.64 [R53+0x880], desc[UR20][R24.64+0x80] ;  /* 0x0088008018354fae */ /* 0x0005e2000b921b54 */
[----:B------:R-:W-:Y:S01]  /*2f30*/  UIADD3 UR28, UP0, UR26, 0x80, URZ ;  /* 0x000000801a1c7890 */ /* 0x000fe2000ff1e03f */
[----:B------:R-:W-:Y:S01]  /*2f40*/  SEL R73, R73, RZ, P1 ;  /* 0x000000ff49497207 */ /* 0x000fe20000800000 */
[----:B------:R-:W-:Y:S01]  /*2f50*/  UIADD3.X UR17, URZ, UR16, URZ, UP1, !UPT ;  /* 0x000000103f117290 */ /* 0x000fe20008ffe43f */
[----:B------:R3:W-:Y:S01]  /*2f60*/  @P3 LDGSTS.E.LTC128B.64 [R52+0x3880], desc[UR20][R22.64+0x80] ;  /* 0x0388008016343fae */ /* 0x0007e2000b921b54 */
[----:B------:R-:W-:Y:S01]  /*2f70*/  ISETP.GT.AND P0, PT, R43, -0x1, PT ;  /* 0xffffffff2b00780c */ /* 0x000fe20003f04270 */
[----:B------:R-:W-:-:S04]  /*2f80*/  DEPBAR.LE SB5, 0x1 ;  /* 0x0000d0400000791a */ /* 0x000fc80000000000 */
[----:B-1----:R3:W5:Y:S01]  /*2f90*/  DMMA.8x8x4 R4, R48, R44, R4 ;  /* 0x0000002c3004723f */ /* 0x0027620000000004 */
[----:B------:R-:W-:Y:S01]  /*2fa0*/  UIADD3.X UR27, URZ, UR25, URZ, UP0, !UPT ;  /* 0x000000193f1b7290 */ /* 0x000fe200087fe43f */
[----:B------:R-:W0:Y:S01]  /*2fb0*/  LDGDEPBAR ;  /* 0x00000000000079af */ /* 0x000e220000000000 */
[----:B------:R-:W-:-:S13]  /*2fc0*/  SEL R72, R72, RZ, P1 ;  /* 0x000000ff48487207 */ /* 0x000fda0000800000 */
[----:B------:R3:W5:Y:S01]  /*2fd0*/  DMMA.8x8x4 R8, R48, R46, R8 ;  /* 0x0000002e3008723f */ /* 0x0007620000000008 */
[----:B------:R-:W-:-:S04]  /*2fe0*/  DEPBAR.LE SB0, 0x1 ;  /* 0x000080400000791a */ /* 0x000fc80000000000 */
[----:B------:R-:W-:Y:S11]  /*2ff0*/  BAR.SYNC.DEFER_BLOCKING 0x0 ;  /* 0x0000000000007b1d */ /* 0x000ff60000010000 */
[----:B------:R3:W5:Y:S01]  /*3000*/  DMMA.8x8x4 R12, R50, R46, R12 ;  /* 0x0000002e320c723f */ /* 0x000762000000000c */
[----:B------:R-:W-:-:S15]  /*3010*/  DEPBAR.LE SB5, 0x3 ;  /* 0x0000d0c00000791a */ /* 0x000fde0000000000 */
[----:B------:R3:W5:Y:S01]  /*3020*/  DMMA.8x8x4 R16, R50, R44, R16 ;  /* 0x0000002c3210723f */ /* 0x0007620000000010 */
[----:B------:R3:W1:Y:S04]  /*3030*/  LDS.128 R28, [R2+UR23] ;  /* 0x00000017021c7984 */ /* 0x0006680008000c00 */
[----:B--2---:R3:W2:Y:S01]  /*3040*/  LDS.128 R24, [R0+UR14] ;  /* 0x0000000e00187984 */ /* 0x0046a20008000c00 */
[----:B------:R-:W-:Y:S05]  /*3050*/  @P0 BRA `(.L_x_4) ;  /* 0xfffffff8001c0947 */ /* 0x000fea000383ffff */
.L_x_3:
[----:B------:R-:W0:Y:S01]  /*3060*/  LDGDEPBAR ;  /* 0x00000000000079af */ /* 0x000e220000000000 */
[----:B------:R-:W-:Y:S02]  /*3070*/  ULDC.64 UR4, c[0x0][0x350] ;  /* 0x0000d40000047ab9 */ /* 0x000fe40000000a00 */
[----:B------:R-:W-:Y:S01]  /*3080*/  ISETP.NE.U32.AND P0, PT, RZ, UR4, PT ;  /* 0x00000004ff007c0c */ /* 0x000fe2000bf05070 */
[----:B------:R-:W0:Y:S03]  /*3090*/  LDGDEPBAR ;  /* 0x00000000000079af */ /* 0x000e260000000000 */
[----:B------:R-:W-:Y:S01]  /*30a0*/  ISETP.NE.AND.EX P0, PT, RZ, UR5, PT, P0 ;  /* 0x00000005ff007c0c */ /* 0x000fe2000bf05300 */
[----:B------:R-:W-:-:S04]  /*30b0*/  DEPBAR.LE SB0, 0x0 ;  /* 0x000080000000791a */ /* 0x000fc80000000000 */
[----:B------:R-:W-:Y:S08]  /*30c0*/  BAR.SYNC.DEFER_BLOCKING 0x0 ;  /* 0x0000000000007b1d */ /* 0x000ff00000010000 */
[----:B------:R-:W-:Y:S05]  /*30d0*/  @!P0 BRA `(.L_x_5) ;  /* 0x00000000001c8947 */ /* 0x000fea0003800000 */
[----:B------:R-:W4:Y:S02]  /*30e0*/  LDC.64 R64, c[0x0][0x350] ;  /* 0x0000d400ff407b82 */ /* 0x000f240000000a00 */
[----:B----4-:R-:W4:Y:S02]  /*30f0*/  LDG.E.64 R64, desc[UR20][R64.64] ;  /* 0x0000001440407981 */ /* 0x010f24000c1e1b00 */
[----:B----4-:R-:W-:-:S04]  /*3100*/  ISETP.NE.U32.AND P0, PT, R64, RZ, PT ;  /* 0x000000ff4000720c */ /* 0x010fc80003f05070 */
[----:B------:R-:W-:-:S13]  /*3110*/  ISETP.NE.AND.EX P0, PT, R65, RZ, PT, P0 ;  /* 0x000000ff4100720c */ /* 0x000fda0003f05300 */
[----:B------:R-:W-:Y:S05]  /*3120*/  @!P0 BRA `(.L_x_5) ;  /* 0x0000000000088947 */ /* 0x000fea0003800000 */
[----:B------:R-:W4:Y:S01]  /*3130*/  LD.E.64 R64, desc[UR20][R64.64] ;  /* 0x0000001440407980 */ /* 0x000f22000c101b00 */
[----:B------:R-:W-:Y:S05]  /*3140*/  BRA `(.L_x_6) ;  /* 0x00000000001c7947 */ /* 0x000fea0003800000 */
.L_x_5:
[----:B------:R-:W-:Y:S01]  /*3150*/  ULDC.64 UR4, c[0x0][0x340] ;  /* 0x0000d00000047ab9 */ /* 0x000fe20000000a00 */
[----:B------:R-:W1:Y:S01]  /*3160*/  LDC.64 R64, c[0x0][0x330] ;  /* 0x0000cc00ff407b82 */ /* 0x000e620000000a00 */
[----:B------:R-:W-:-:S04]  /*3170*/  ISETP.NE.U32.AND P0, PT, RZ, UR4, PT ;  /* 0x00000004ff007c0c */ /* 0x000fc8000bf05070 */
[----:B------:R-:W-:-:S13]  /*3180*/  ISETP.NE.AND.EX P0, PT, RZ, UR5, PT, P0 ;  /* 0x00000005ff007c0c */ /* 0x000fda000bf05300 */
[----:B------:R-:W-:Y:S05]  /*3190*/  @!P0 BRA `(.L_x_6) ;  /* 0x0000000000088947 */ /* 0x000fea0003800000 */
[----:B-1----:R-:W1:Y:S02]  /*31a0*/  LDC.64 R64, c[0x0][0x340] ;  /* 0x0000d000ff407b82 */ /* 0x002e640000000a00 */
[----:B-1----:R-:W4:Y:S02]  /*31b0*/  LDG.E.64 R64, desc[UR20][R64.64] ;  /* 0x0000001440407981 */ /* 0x002f24000c1e1b00 */
.L_x_6:
[----:B------:R-:W-:Y:S02]  /*31c0*/  ULDC.64 UR4, c[0x0][0x358] ;  /* 0x0000d60000047ab9 */ /* 0x000fe40000000a00 */
[----:B------:R-:W-:-:S04]  /*31d0*/  ISETP.NE.U32.AND P0, PT, RZ, UR4, PT ;  /* 0x00000004ff007c0c */ /* 0x000fc8000bf05070 */
[----:B------:R-:W-:-:S13]  /*31e0*/  ISETP.NE.AND.EX P0, PT, RZ, UR5, PT, P0 ;  /* 0x00000005ff007c0c */ /* 0x000fda000bf05300 */
[----:B------:R-:W-:Y:S05]  /*31f0*/  @!P0 BRA `(.L_x_7) ;  /* 0x00000000001c8947 */ /* 0x000fea0003800000 */
[----:B------:R-:W2:Y:S02]  /*3200*/  LDC.64 R62, c[0x0][0x358] ;  /* 0x0000d600ff3e7b82 */ /* 0x000ea40000000a00 */
[----:B--2---:R-:W2:Y:S02]  /*3210*/  LDG.E.64 R62, desc[UR20][R62.64] ;  /* 0x000000143e3e7981 */ /* 0x004ea4000c1e1b00 */
[----:B--2---:R-:W-:-:S04]  /*3220*/  ISETP.NE.U32.AND P0, PT, R62, RZ, PT ;  /* 0x000000ff3e00720c */ /* 0x004fc80003f05070 */
[----:B------:R-:W-:-:S13]  /*3230*/  ISETP.NE.AND.EX P0, PT, R63, RZ, PT, P0 ;  /* 0x000000ff3f00720c */ /* 0x000fda0003f05300 */
[----:B------:R-:W-:Y:S05]  /*3240*/  @!P0 BRA `(.L_x_7) ;  /* 0x0000000000088947 */ /* 0x000fea0003800000 */
[----:B------:R-:W4:Y:S01]  /*3250*/  LD.E.64 R62, desc[UR20][R62.64] ;  /* 0x000000143e3e7980 */ /* 0x000f22000c101b00 */
[----:B------:R-:W-:Y:S05]  /*3260*/  BRA `(.L_x_8) ;  /* 0x00000000001c7947 */ /* 0x000fea0003800000 */
.L_x_7:
[----:B------:R-:W-:Y:S01]  /*3270*/  ULDC.64 UR4, c[0x0][0x348] ;  /* 0x0000d20000047ab9 */ /* 0x000fe20000000a00 */
[----:B------:R-:W1:Y:S01]  /*3280*/  LDC.64 R62, c[0x0][0x338] ;  /* 0x0000ce00ff3e7b82 */ /* 0x000e620000000a00 */
[----:B------:R-:W-:-:S04]  /*3290*/  ISETP.NE.U32.AND P0, PT, RZ, UR4, PT ;  /* 0x00000004ff007c0c */ /* 0x000fc8000bf05070 */
[----:B------:R-:W-:-:S13]  /*32a0*/  ISETP.NE.AND.EX P0, PT, RZ, UR5, PT, P0 ;  /* 0x00000005ff007c0c */ /* 0x000fda000bf05300 */
[----:B------:R-:W-:Y:S05]  /*32b0*/  @!P0 BRA `(.L_x_8) ;  /* 0x0000000000088947 */ /* 0x000fea0003800000 */
[----:B-1----:R-:W1:Y:S02]  /*32c0*/  LDC.64 R62, c[0x0][0x348] ;  /* 0x0000d200ff3e7b82 */ /* 0x002e640000000a00 */
[----:B-1----:R-:W4:Y:S02]  /*32d0*/  LDG.E.64 R62, desc[UR20][R62.64] ;  /* 0x000000143e3e7981 */ /* 0x002f24000c1e1b00 */
.L_x_8:
[----:B---3--:R-:W3:Y:S01]  /*32e0*/  S2R R2, SR_CTAID.X ;  /* 0x0000000000027919 */ /* 0x008ee20000002500 */
[----:B------:R-:W1:Y:S01]  /*32f0*/  LDC R0, c[0x0][0x360] ;  /* 0x0000d800ff007b82 */ /* 0x000e620000000800 */
[----:B------:R-:W-:-:S07]  /*3300*/  ULDC UR4, c[0x0][0x21c] ;  /* 0x0000870000047ab9 */ /* 0x000fce0000000800 */
[----:B--2---:R-:W3:Y:S08]  /*3310*/  LDC R27, c[0x0][0x228] ;  /* 0x00008a00ff1b7b82 */ /* 0x004ef00000000800 */
[----:B------:R-:W2:Y:S08]  /*3320*/  LDC.64 R22, c[0x0][0x3b0] ;  /* 0x0000ec00ff167b82 */ /* 0x000eb00000000a00 */
[----:B------:R-:W2:Y:S01]  /*3330*/  LDC R3, c[0x0][0x384] ;  /* 0x0000e100ff037b82 */ /* 0x000ea20000000800 */
[----:B-1----:R-:W-:-:S07]  /*3340*/  ISETP.NE.AND P0, PT, R0, RZ, PT ;  /* 0x000000ff0000720c */ /* 0x002fce0003f05270 */
[----:B------:R-:W1:Y:S01]  /*3350*/  LDC R20, c[0x0][0x388] ;  /* 0x0000e200ff147b82 */ /* 0x000e620000000800 */
[----:B---3--:R-:W-:-:S05]  /*3360*/  SHF.R.S32.HI R27, RZ, R27, R2 ;  /* 0x0000001bff1b7219 */ /* 0x008fca0000011402 */
[----:B------:R-:W-:Y:S01]  /*3370*/  IMAD R58, R60, UR4, R27 ;  /* 0x000000043c3a7c24 */ /* 0x000fe2000f8e021b */
[----:B------:R-:W-:Y:S01]  /*3380*/  ULDC UR4, c[0x0][0x380] ;  /* 0x0000e00000047ab9 */ /* 0x000fe20000000800 */
[----:B------:R-:W3:Y:S01]  /*3390*/  LDC R21, c[0x0][0x38c] ;  /* 0x0000e300ff157b82 */ /* 0x000ee20000000800 */
[----:B------:R-:W-:Y:S01]  /*33a0*/  MOV R2, UR4 ;  /* 0x0000000400027c02 */ /* 0x000fe20008000f00 */
[----:B--2---:R-:W-:Y:S01]  /*33b0*/  IMAD.WIDE R58, R58, 0x4, R22 ;  /* 0x000000043a3a7825 */ /* 0x004fe200078e0216 */
[----:B------:R-:W-:Y:S06]  /*33c0*/  @!P0 BRA `(.L_x_9) ;  /* 0x0000000000a88947 */ /* 0x000fec0003800000 */
[----:B------:R-:W-:Y:S02]  /*33d0*/  ISETP.NE.AND P0, PT, R0, 0x1, PT ;  /* 0x000000010000780c */ /* 0x000fe40003f05270 */
[----:B------:R-:W-:-:S11]  /*33e0*/  MOV R30, 0xffffffff ;  /* 0xffffffff001e7802 */ /* 0x000fd60000000f00 */
[----:B------:R-:W-:Y:S05]  /*33f0*/  @!P0 BRA `(.L_x_10) ;  /* 0x0000000000748947 */ /* 0x000fea0003800000 */
[----:B------:R-:W-:-:S13]  /*3400*/  ISETP.NE.AND P0, PT, R0, 0x2, PT ;  /* 0x000000020000780c */ /* 0x000fda0003f05270 */
[----:B------:R-:W-:Y:S05]  /*3410*/  @!P0 BRA `(.L_x_11) ;  /* 0x0000000000248947 */ /* 0x000fea0003800000 */
[----:B------:R-:W-:-:S13]  /*3420*/  ISETP.NE.AND P0, PT, R0, 0x3, PT ;  /* 0x000000030000780c */ /* 0x000fda0003f05270 */
[----:B------:R-:W-:Y:S05]  /*3430*/  @P0 BRA `(.L_x_12) ;  /* 0x0000000000b80947 */ /* 0x000fea0003800000 */
[----:B------:R-:W2:Y:S08]  /*3440*/  LDC.64 R2, c[0x0][0x380] ;  /* 0x0000e000ff027b82 */ /* 0x000eb00000000a00 */
[----:B-1-3--:R-:W1:Y:S01]  /*3450*/  LDC.64 R20, c[0x0][0x388] ;  /* 0x0000e200ff147b82 */ /* 0x00ae620000000a00 */
[----:B--2---:R-:W-:-:S06]  /*3460*/  IMAD.WIDE R2, R57, 0x8, R2 ;  /* 0x0000000839027825 */ /* 0x004fcc00078e0202 */
[----:B------:R-:W4:Y:S01]  /*3470*/  LDG.E.64 R2, desc[UR20][R2.64] ;  /* 0x0000001402027981 */ /* 0x000f22000c1e1b00 */
[----:B-1----:R-:W-:-:S06]  /*3480*/  IMAD.WIDE R20, R57, 0x8, R20 ;  /* 0x0000000839147825 */ /* 0x002fcc00078e0214 */
[----:B------:R-:W4:Y:S01]  /*3490*/  LDG.E.64 R20, desc[UR20][R20.64] ;  /* 0x0000001414147981 */ /* 0x000f22000c1e1b00 */
[----:B------:R-:W-:Y:S05]  /*34a0*/  BRA `(.L_x_12) ;  /* 0x00000000009c7947 */ /* 0x000fea0003800000 */
.L_x_11:
[----:B------:R-:W2:Y:S01]  /*34b0*/  LDC.64 R24, c[0x0][0x3a0] ;  /* 0x0000e800ff187b82 */ /* 0x000ea20000000a00 */
[----:B------:R-:W-:-:S07]  /*34c0*/  SHF.R.S32.HI R29, RZ, 0x1f, R57 ;  /* 0x0000001fff1d7819 */ /* 0x000fce0000011439 */
[----:B------:R-:W2:Y:S08]  /*34d0*/  LDC.64 R22, c[0x0][0x3a8] ;  /* 0x0000ea00ff167b82 */ /* 0x000eb00000000a00 */
[----:B------:R-:W2:Y:S08]  /*34e0*/  LDC.64 R2, c[0x0][0x380] ;  /* 0x0000e000ff027b82 */ /* 0x000eb00000000a00 */
[----:B-1-3--:R-:W1:Y:S01]  /*34f0*/  LDC.64 R20, c[0x0][0x388] ;  /* 0x0000e200ff147b82 */ /* 0x00ae620000000a00 */
[----:B--2---:R-:W-:-:S02]  /*3500*/  IMAD R28, R29, R24, RZ ;  /* 0x000000181d1c7224 */ /* 0x004fc400078e02ff */
[----:B------:R-:W-:-:S04]  /*3510*/  IMAD.WIDE.U32 R34, R57, R24, RZ ;  /* 0x0000001839227225 */ /* 0x000fc800078e00ff */
[----:B------:R-:W-:Y:S02]  /*3520*/  IMAD R25, R57, R25, R28 ;  /* 0x0000001939197224 */ /* 0x000fe400078e021c */
[-C--:B------:R-:W-:Y:S02]  /*3530*/  IMAD R26, R29, R22.reuse, RZ ;  /* 0x000000161d1a7224 */ /* 0x080fe400078e02ff */
[----:B------:R-:W-:Y:S01]  /*3540*/  IMAD.WIDE.U32 R32, R57, R22, RZ ;  /* 0x0000001639207225 */ /* 0x000fe200078e00ff */
[----:B------:R-:W-:-:S03]  /*3550*/  IADD3 R22, R35, R25, RZ ;  /* 0x0000001923167210 */ /* 0x000fc60007ffe0ff */
[----:B------:R-:W-:Y:S01]  /*3560*/  IMAD R23, R57, R23, R26 ;  /* 0x0000001739177224 */ /* 0x000fe200078e021a */
[----:B------:R-:W-:-:S04]  /*3570*/  LEA R2, P1, R34, R2, 0x3 ;  /* 0x0000000222027211 */ /* 0x000fc800078218ff */
[----:B------:R-:W-:Y:S02]  /*3580*/  IADD3 R24, R33, R23, RZ ;  /* 0x0000001721187210 */ /* 0x000fe40007ffe0ff */
[----:B------:R-:W-:Y:S02]  /*3590*/  LEA.HI.X R3, R34, R3, R22, 0x3, P1 ;  /* 0x0000000322037211 */ /* 0x000fe400008f1c16 */
[----:B-1----:R-:W-:-:S04]  /*35a0*/  LEA R20, P0, R32, R20, 0x3 ;  /* 0x0000001420147211 */ /* 0x002fc800078018ff */
[----:B------:R-:W-:Y:S01]  /*35b0*/  LEA.HI.X R21, R32, R21, R24, 0x3, P0 ;  /* 0x0000001520157211 */ /* 0x000fe200000f1c18 */
[----:B------:R-:W-:Y:S08]  /*35c0*/  BRA `(.L_x_12) ;  /* 0x0000000000547947 */ /* 0x000ff00003800000 */
.L_x_10:
[----:B------:R-:W2:Y:S01]  /*35d0*/  LDC.64 R22, c[0x0][0x3a8] ;  /* 0x0000ea00ff167b82 */ /* 0x000ea20000000a00 */
[----:B------:R-:W-:-:S07]  /*35e0*/  SHF.R.S32.HI R25, RZ, 0x1f, R57 ;  /* 0x0000001fff197819 */ /* 0x000fce0000011439 */
[----:B-1-3--:R-:W1:Y:S01]  /*35f0*/  LDC.64 R20, c[0x0][0x388] ;  /* 0x0000e200ff147b82 */ /* 0x00ae620000000a00 */
[-C--:B--2---:R-:W-:Y:S02]  /*3600*/  IMAD R24, R25, R22.reuse, RZ ;  /* 0x0000001619187224 */ /* 0x084fe400078e02ff */
[----:B------:R-:W-:-:S04]  /*3610*/  IMAD.WIDE.U32 R28, R57, R22, RZ ;  /* 0x00000016391c7225 */ /* 0x000fc800078e00ff */
[----:B------:R-:W-:Y:S01]  /*3620*/  IMAD R23, R57, R23, R24 ;  /* 0x0000001739177224 */ /* 0x000fe200078e0218 */
[----:B-1----:R-:W-:-:S04]  /*3630*/  LEA R20, P0, R28, R20, 0x3 ;  /* 0x000000141c147211 */ /* 0x002fc800078018ff */
[----:B------:R-:W-:-:S04]  /*3640*/  IADD3 R22, R29, R23, RZ ;  /* 0x000000171d167210 */ /* 0x000fc80007ffe0ff */
[----:B------:R-:W-:Y:S01]  /*3650*/  LEA.HI.X R21, R28, R21, R22, 0x3, P0 ;  /* 0x000000151c157211 */ /* 0x000fe200000f1c16 */
[----:B------:R-:W-:Y:S06]  /*3660*/  BRA `(.L_x_12) ;  /* 0x00000000002c7947 */ /* 0x000fec0003800000 */
.L_x_9:
[----:B------:R-:W2:Y:S01]  /*3670*/  LDC R22, c[0x0][0x224] ;  /* 0x00008900ff167b82 */ /* 0x000ea20000000800 */
[----:B------:R-:W-:Y:S02]  /*3680*/  MOV R30, 0xffffffff ;  /* 0xffffffff001e7802 */ /* 0x000fe40000000f00 */
[----:B--2---:R-:W-:-:S13]  /*3690*/  ISETP.GE.AND P0, PT, R22, 0x2, PT ;  /* 0x000000021600780c */ /* 0x004fda0003f06270 */
[----:B------:R-:W-:Y:S05]  /*36a0*/  @!P0 BRA `(.L_x_12) ;  /* 0x00000000001c8947 */ /* 0x000fea0003800000 */
[----:B------:R-:W-:Y:S01]  /*36b0*/  ISETP.GT.AND P0, PT, R55, RZ, PT ;  /* 0x000000ff3700720c */ /* 0x000fe20003f04270 */
[----:B------:R-:W-:-:S12]  /*36c0*/  IMAD.MOV.U32 R30, RZ, RZ, -0x1 ;  /* 0xffffffffff1e7424 */ /* 0x000fd800078e00ff */
[----:B------:R2:W3:Y:S04]  /*36d0*/  @!P0 LDG.E.STRONG.GPU R30, desc[UR20][R58.64] ;  /* 0x000000143a1e8981 */ /* 0x0004e8000c1ef900 */
[----:B---3--:R-:W-:Y:S01]  /*36e0*/  @!P0 CCTL.IVALL ;  /* 0x00000000ff00898f */ /* 0x008fe20002000000 */
[----:B------:R-:W-:-:S04]  /*36f0*/  ISETP.NE.AND P0, PT, R57, RZ, PT ;  /* 0x000000ff3900720c */ /* 0x000fc80003f05270 */
[----:B----4-:R-:W-:Y:S02]  /*3700*/  FSEL R62, R62, RZ, !P0 ;  /* 0x000000ff3e3e7208 */ /* 0x010fe40004000000 */
[----:B------:R-:W-:-:S07]  /*3710*/  FSEL R63, R63, 1.875, !P0 ;  /* 0x3ff000003f3f7808 */ /* 0x000fce0004000000 */
.L_x_12:
[----:B------:R-:W-:Y:S01]  /*3720*/  SHF.R.S32.HI R24, RZ, 0x1f, R55 ;  /* 0x0000001fff187819 */ /* 0x000fe20000011437 */
[----:B------:R-:W1:Y:S01]  /*3730*/  LDC.64 R28, c[0x0][0x2b0] ;  /* 0x0000ac00ff1c7b82 */ /* 0x000e620000000a00 */
[----:B------:R-:W-:Y:S01]  /*3740*/  LOP3.LUT R32, R55, 0x1f, RZ, 0xc0, !PT ;  /* 0x0000001f37207812 */ /* 0x000fe200078ec0ff */
[----:B------:R-:W-:Y:S01]  /*3750*/  ULEA UR10, UR22, UR13, 0x1 ;  /* 0x0000000d160a7291 */ /* 0x000fe2000f8e083f */
[CC--:B------:R-:W-:Y:S01]  /*3760*/  LEA.HI R26, R24.reuse, R55.reuse, RZ, 0x5 ;  /* 0x00000037181a7211 */ /* 0x0c0fe200078f28ff */
[----:B------:R-:W-:Y:S01]  /*3770*/  USHF.L.U32 UR19, UR19, 0x3, URZ ;  /* 0x0000000313137899 */ /* 0x000fe2000800063f */
[----:B------:R-:W-:Y:S01]  /*3780*/  LEA.HI R24, R24, R55, RZ, 0x7 ;  /* 0x0000003718187211 */ /* 0x000fe200078f38ff */
[----:B------:R-:W-:Y:S01]  /*3790*/  USHF.L.U32 UR10, UR10, 0x3, URZ ;  /* 0x000000030a0a7899 */ /* 0x000fe2000800063f */
[----:B------:R-:W-:Y:S01]  /*37a0*/  SHF.R.S32.HI R22, RZ, 0x5, R26 ;  /* 0x00000005ff167819 */ /* 0x000fe2000001141a */
[----:B------:R-:W3:Y:S01]  /*37b0*/  S2UR UR8, SR_CgaCtaId ;  /* 0x00000000000879c3 */ /* 0x000ee20000008800 */
[----:B------:R-:W-:Y:S01]  /*37c0*/  SHF.R.S32.HI R24, RZ, 0x7, R24 ;  /* 0x00000007ff187819 */ /* 0x000fe20000011418 */
[----:B------:R-:W-:Y:S01]  /*37d0*/  UIMAD UR10, UR10, 0x12, UR19 ;  /* 0x000000120a0a78a4 */ /* 0x000fe2000f8e0213 */
[----:B------:R-:W-:Y:S01]  /*37e0*/  SHF.R.S32.HI R23, RZ, 0x1f, R22 ;  /* 0x0000001fff177819 */ /* 0x000fe20000011416 */
[----:B------:R-:W-:Y:S01]  /*37f0*/  UMOV UR9, 0x400 ;  /* 0x0000040000097882 */ /* 0x000fe20000000000 */
[----:B------:R-:W-:Y:S01]  /*3800*/  LOP3.LUT R26, R26, 0xffffffe0, RZ, 0xc0, !PT ;  /* 0xffffffe01a1a7812 */ /* 0x000fe200078ec0ff */
[----:B------:R-:W-:Y:S01]  /*3810*/  ULDC.64 UR4, c[0x0][0x2b0] ;  /* 0x0000ac0000047ab9 */ /* 0x000fe20000000a00 */
[----:B------:R-:W-:Y:S01]  /*3820*/  LEA.HI R23, R23, R22, RZ, 0x2 ;  /* 0x0000001617177211 */ /* 0x000fe200078f10ff */
[----:B------:R-:W-:Y:S01]  /*3830*/  IMAD.U32 R34, RZ, RZ, UR4 ;  /* 0x00000004ff227e24 */ /* 0x000fe2000f8e00ff */
[C---:B------:R-:W-:Y:S01]  /*3840*/  LOP3.LUT R37, R55.reuse, 0x3, RZ, 0xc0, !PT ;  /* 0x0000000337257812 */ /* 0x040fe200078ec0ff */
[----:B------:R-:W-:Y:S01]  /*3850*/  IMAD.IADD R35, R55, 0x1, -R26 ;  /* 0x0000000137237824 */ /* 0x000fe200078e0a1a */
[----:B------:R-:W-:Y:S01]  /*3860*/  LOP3.LUT R23, R23, 0xfffffffc, RZ, 0xc0, !PT ;  /* 0xfffffffc17177812 */ /* 0x000fe200078ec0ff */
[----:B------:R-:W-:Y:S01]  /*3870*/  ULDC.64 UR6, c[0x0][0x2b8] ;  /* 0x0000ae0000067ab9 */ /* 0x000fe20000000a00 */
[----:B------:R-:W-:Y:S01]  /*3880*/  SHF.R.U32.HI R32, RZ, 0x2, R32 ;  /* 0x00000002ff207819 */ /* 0x000fe20000011620 */
[----:B------:R-:W-:-:S02]  /*3890*/  IMAD R36, R60, 0x20, R35 ;  /* 0x000000203c247824 */ /* 0x000fc400078e0223 */
[----:B------:R-:W-:Y:S02]  /*38a0*/  IMAD.IADD R22, R22, 0x1, -R23 ;  /* 0x0000000116167824 */ /* 0x000fe400078e0a17 */
[----:B------:R-:W-:-:S03]  /*38b0*/  IMAD.WIDE R68, R36, 0x8, RZ ;  /* 0x0000000824447825 */ /* 0x000fc600078e02ff */
[----:B------:R-:W-:Y:S01]  /*38c0*/  LEA.HI R25, R22, R22, RZ, 0x1 ;  /* 0x0000001616197211 */ /* 0x000fe200078f08ff */
[----:B------:R-:W-:Y:S01]  /*38d0*/  IMAD R37, R32, 0x12, R37 ;  /* 0x0000001220257824 */ /* 0x000fe200078e0225 */
[----:B---3--:R-:W-:Y:S02]  /*38e0*/  ULEA UR8, UR8, UR9, 0x18 ;  /* 0x0000000908087291 */ /* 0x008fe4000f8ec03f */
[----:B------:R-:W-:Y:S02]  /*38f0*/  LOP3.LUT R23, R25, 0x3ffffffe, RZ, 0xc0, !PT ;  /* 0x3ffffffe19177812 */ /* 0x000fe400078ec0ff */
[----:B------:R-:W-:Y:S02]  /*3900*/  SHF.R.S32.HI R25, RZ, 0x1, R25 ;  /* 0x00000001ff197819 */ /* 0x000fe40000011419 */
[----:B------:R-:W-:Y:S01]  /*3910*/  IADD3 R37, R37, UR10, RZ ;  /* 0x0000000a25257c10 */ /* 0x000fe2000fffe0ff */
[----:B------:R-:W-:Y:S02]  /*3920*/  IMAD.IADD R23, R22, 0x1, -R23 ;  /* 0x0000000116177824 */ /* 0x000fe400078e0a17 */
[----:B------:R-:W-:Y:S01]  /*3930*/  IMAD R24, R24, 0x2, R25 ;  /* 0x0000000218187824 */ /* 0x000fe200078e0219 */
[----:B------:R-:W3:Y:S01]  /*3940*/  LDC R22, c[0x0][0x224] ;  /* 0x00008900ff167b82 */ /* 0x000ee20000000800 */
[----:B------:R-:W-:-:S02]  /*3950*/  LEA R37, R37, UR8, 0x4 ;  /* 0x0000000825257c11 */ /* 0x000fc4000f8e20ff */
[C---:B------:R-:W-:Y:S01]  /*3960*/  IMAD R38, R24.reuse, 0x4, R23 ;  /* 0x0000000418267824 */ /* 0x040fe200078e0217 */
[----:B------:R-:W-:-:S03]  /*3970*/  LEA R24, R24, R23, 0x1 ;  /* 0x0000001718187211 */ /* 0x000fc600078e08ff */
[----:B------:R-:W-:Y:S01]  /*3980*/  IMAD R38, R27, 0x8, R38 ;  /* 0x000000081b267824 */ /* 0x000fe200078e0226 */
[----:B------:R-:W-:Y:S01]  /*3990*/  SHF.L.U32 R24, R24, 0x2, RZ ;  /* 0x0000000218187819 */ /* 0x000fe200000006ff */
[----:B------:R-:W2:Y:S02]  /*39a0*/  LDC.64 R26, c[0x0][0x2f0] ;  /* 0x0000bc00ff1a7b82 */ /* 0x000ea40000000a00 */
[----:B------:R-:W-:Y:S02]  /*39b0*/  IMAD.SHL.U32 R38, R38, 0x4, RZ ;  /* 0x0000000426267824 */ /* 0x000fe400078e00ff */
[----:B------:R-:W-:Y:S02]  /*39c0*/  IMAD R24, R24, 0x120, RZ ;  /* 0x0000012018187824 */ /* 0x000fe400078e02ff */
[----:B-1----:R-:W-:Y:S01]  /*39d0*/  IMAD.WIDE.U32 R32, R38, R28, R68 ;  /* 0x0000001c26207225 */ /* 0x002fe200078e0044 */
[----:B------:R-:W-:-:S03]  /*39e0*/  SHF.R.S32.HI R61, RZ, 0x1f, R38 ;  /* 0x0000001fff3d7819 */ /* 0x000fc60000011426 */
[----:B------:R-:W-:Y:S01]  /*39f0*/  IMAD R35, R35, 0x8, R24 ;  /* 0x0000000823237824 */ /* 0x000fe200078e0218 */
[----:B----4-:R-:W-:Y:S01]  /*3a00*/  IADD3 R49, P0, R2, R32, RZ ;  /* 0x0000002002317210 */ /* 0x010fe20007f1e0ff */
[----:B------:R-:W-:Y:S01]  /*3a10*/  IMAD R23, R61, R28, RZ ;  /* 0x0000001c3d177224 */ /* 0x000fe200078e02ff */
[----:B---3--:R-:W-:-:S03]  /*3a20*/  ISETP.GT.AND P5, PT, R22, 0x1, PT ;  /* 0x000000011600780c */ /* 0x008fc60003fa4270 */
[----:B------:R-:W-:Y:S02]  /*3a30*/  IMAD R52, R38, R29, R23 ;  /* 0x0000001d26347224 */ /* 0x000fe400078e0217 */
[----:B------:R-:W-:Y:S01]  /*3a40*/  IMAD.U32 R22, RZ, RZ, UR6 ;  /* 0x00000006ff167e24 */ /* 0x000fe2000f8e00ff */
[----:B------:R-:W-:Y:S01]  /*3a50*/  ISETP.EQ.AND P5, PT, R0, RZ, P5 ;  /* 0x000000ff0000720c */ /* 0x000fe20002fa2270 */
[----:B------:R-:W-:Y:S01]  /*3a60*/  IMAD.U32 R23, RZ, RZ, UR7 ;  /* 0x00000007ff177e24 */ /* 0x000fe2000f8e00ff */
[----:B------:R-:W-:Y:S02]  /*3a70*/  IADD3.X R52, R3, R33, R52, P0, !PT ;  /* 0x0000002103347210 */ /* 0x000fe400007fe434 */
[----:B------:R-:W-:Y:S01]  /*3a80*/  MOV R0, UR5 ;  /* 0x0000000500007c02 */ /* 0x000fe20008000f00 */
[-C--:B--2---:R-:W-:Y:S01]  /*3a90*/  IMAD R61, R61, R26.reuse, RZ ;  /* 0x0000001a3d3d7224 */ /* 0x084fe200078e02ff */
[----:B------:R-:W-:Y:S01]  /*3aa0*/  ULDC.64 UR4, c[0x0][0x2d0] ;  /* 0x0000b40000047ab9 */ /* 0x000fe20000000a00 */
[----:B------:R-:W-:Y:S01]  /*3ab0*/  IMAD.WIDE.U32 R68, R38, R26, R68 ;  /* 0x0000001a26447225 */ /* 0x000fe200078e0044 */
[----:B------:R-:W-:-:S03]  /*3ac0*/  MOV R25, UR5 ;  /* 0x0000000500197c02 */ /* 0x000fc60008000f00 */
[----:B------:R-:W-:Y:S01]  /*3ad0*/  IMAD R61, R38, R27, R61 ;  /* 0x0000001b263d7224 */ /* 0x000fe200078e023d */
[----:B------:R-:W-:Y:S01]  /*3ae0*/  IADD3 R66, P0, R20, R68, RZ ;  /* 0x0000004414427210 */ /* 0x000fe20007f1e0ff */
[----:B------:R-:W-:Y:S02]  /*3af0*/  IMAD.U32 R24, RZ, RZ, UR4 ;  /* 0x00000004ff187e24 */ /* 0x000fe4000f8e00ff */
[----:B------:R-:W-:-:S04]  /*3b00*/  IMAD.IADD R61, R69, 0x1, R61 ;  /* 0x00000001453d7824 */ /* 0x000fc800078e023d */
[----:B------:R-:W-:Y:S01]  /*3b10*/  IMAD.X R67, R21, 0x1, R61, P0 ;  /* 0x0000000115437824 */ /* 0x000fe200000e063d */
[----:B------:R-:W-:Y:S06]  /*3b20*/  @!P5 BRA `(.L_x_13) ;  /* 0x000000000094d947 */ /* 0x000fec0003800000 */
[----:B------:R-:W1:Y:S01]  /*3b30*/  LDC.64 R24, c[0x0][0x2d0] ;  /* 0x0000b400ff187b82 */ /* 0x000e620000000a00 */
[----:B------:R-:W-:-:S13]  /*3b40*/  ISETP.NE.AND P1, PT, R30, R57, PT ;  /* 0x000000391e00720c */ /* 0x000fda0003f25270 */
[----:B------:R-:W-:Y:S06]  /*3b50*/  BAR.RED.AND.DEFER_BLOCKING 0x0, P1 ;  /* 0x0000000000007b1d */ /* 0x000fec0000814400 */
[----:B------:R-:W2:Y:S01]  /*3b60*/  B2R.RESULT RZ, P1 ;  /* 0x0000000000ff731c */ /* 0x000ea20000024000 */
[----:B------:R-:W-:-:S04]  /*3b70*/  ISETP.NE.AND P0, PT, R57, RZ, PT ;  /* 0x000000ff3900720c */ /* 0x000fc80003f05270 */
[----:B------:R-:W-:Y:S01]  /*3b80*/  SEL R34, R28, R26, !P0 ;  /* 0x0000001a1c227207 */ /* 0x000fe20004000000 */
[----:B------:R-:W3:Y:S01]  /*3b90*/  LDC.64 R22, c[0x0][0x2b8] ;  /* 0x0000ae00ff167b82 */ /* 0x000ee20000000a00 */
[----:B------:R-:W-:Y:S02]  /*3ba0*/  SEL R0, R29, R27, !P0 ;  /* 0x0000001b1d007207 */ /* 0x000fe40004000000 */
[----:B------:R-:W-:Y:S02]  /*3bb0*/  SEL R49, R49, R66, !P0 ;  /* 0x0000004231317207 */ /* 0x000fe40004000000 */
[----:B------:R-:W-:Y:S02]  /*3bc0*/  SEL R52, R52, R67, !P0 ;  /* 0x0000004334347207 */ /* 0x000fe40004000000 */
[----:B------:R-:W-:Y:S01]  /*3bd0*/  SEL R2, R2, R20, !P0 ;  /* 0x0000001402027207 */ /* 0x000fe20004000000 */
[----:B-1----:R-:W1:Y:S01]  /*3be0*/  @P0 LDC R24, c[0x0][0x310] ;  /* 0x0000c400ff180b82 */ /* 0x002e620000000800 */
[----:B------:R-:W-:-:S07]  /*3bf0*/  SEL R3, R3, R21, !P0 ;  /* 0x0000001503037207 */ /* 0x000fce0004000000 */
[----:B------:R-:W1:Y:S08]  /*3c00*/  @P0 LDC R25, c[0x0][0x314] ;  /* 0x0000c500ff190b82 */ /* 0x000e700000000800 */
[----:B---3--:R-:W3:Y:S08]  /*3c10*/  @P0 LDC R22, c[0x0][0x2f8] ;  /* 0x0000be00ff160b82 */ /* 0x008ef00000000800 */
[----:B------:R-:W1:Y:S01]  /*3c20*/  @P0 LDC R23, c[0x0][0x2fc] ;  /* 0x0000bf00ff170b82 */ /* 0x000e620000000800 */
[----:B--2---:R-:W-:Y:S05]  /*3c30*/  @!P1 BRA `(.L_x_14) ;  /* 0x0000000000289947 */ /* 0x004fea0003800000 */
[----:B------:R-:W-:-:S13]  /*3c40*/  ISETP.GT.AND P1, PT, R55, RZ, PT ;  /* 0x000000ff3700720c */ /* 0x000fda0003f24270 */
.L_x_16:
[----:B------:R-:W-:Y:S05]  /*3c50*/  YIELD ;  /* 0x0000000000007946 */ /* 0x000fea0003800000 */
[----:B--2--5:R-:W-:Y:S05]  /*3c60*/  @P1 BRA `(.L_x_15) ;  /* 0x0000000000081947 */ /* 0x024fea0003800000 */
[----:B------:R2:W4:Y:S04]  /*3c70*/  LDG.E.STRONG.GPU R30, desc[UR20][R58.64] ;  /* 0x000000143a1e7981 */ /* 0x000528000c1ef900 */
[----:B----4-:R-:W-:Y:S01]  /*3c80*/  CCTL.IVALL ;  /* 0x00000000ff00798f */ /* 0x010fe20002000000 */
.L_x_15:
[----:B------:R-:W-:Y:S01]  /*3c90*/  ISETP.NE.AND P0, PT, R30, R57, PT ;  /* 0x000000391e00720c */ /* 0x000fe20003f05270 */
[----:B------:R-:W-:-:S12]  /*3ca0*/  WARPSYNC.ALL ;  /* 0x0000000000007948 */ /* 0x000fd80003800000 */
[----:B------:R-:W-:Y:S06]  /*3cb0*/  BAR.RED.AND.DEFER_BLOCKING 0x0, P0 ;  /* 0x0000000000007b1d */ /* 0x000fec0000014400 */
[----:B------:R-:W4:Y:S02]  /*3cc0*/  B2R.RESULT RZ, P0 ;  /* 0x0000000000ff731c */ /* 0x000f240000004000 */
[----:B----4-:R-:W-:Y:S05]  /*3cd0*/  @P0 BRA `(.L_x_16) ;  /* 0xfffffffc00dc0947 */ /* 0x010fea000383ffff */
.L_x_14:
[----:B------:R-:W-:Y:S05]  /*3ce0*/  WARPSYNC.ALL ;  /* 0x0000000000007948 */ /* 0x000fea0003800000 */
[----:B------:R-:W-:Y:S06]  /*3cf0*/  BAR.SYNC.DEFER_BLOCKING 0x0 ;  /* 0x0000000000007b1d */ /* 0x000fec0000010000 */
[----:B------:R-:W-:Y:S01]  /*3d00*/  @!PT LDS RZ, [RZ] ;  /* 0x00000000fffff984 */ /* 0x000fe20000000800 */
[----:B------:R-:W-:Y:S01]  /*3d10*/  @!PT LDS RZ, [RZ] ;  /* 0x00000000fffff984 */ /* 0x000fe20000000800 */
[----:B------:R-:W-:Y:S01]  /*3d20*/  @!PT LDS RZ, [RZ] ;  /* 0x00000000fffff984 */ /* 0x000fe20000000800 */
[----:B------:R-:W-:Y:S01]  /*3d30*/  @!PT LDS RZ, [RZ] ;  /* 0x00000000fffff984 */ /* 0x000fe20000000800 */
[----:B------:R-:W-:Y:S06]  /*3d40*/  MEMBAR.SC.GPU ;  /* 0x0000000000007992 */ /* 0x000fec0000002000 */
[----:B------:R-:W-:-:S00]  /*3d50*/  ERRBAR ;  /* 0x00000000000079ab */ /* 0x000fc00000000000 */
[----:B------:R-:W-:Y:S06]  /*3d60*/  CGAERRBAR ;  /* 0x00000000000075ab */ /* 0x000fec0000000000 */
[----:B------:R-:W-:Y:S01]  /*3d70*/  CCTL.IVALL ;  /* 0x00000000ff00798f */ /* 0x000fe20002000000 */
.L_x_13:
[----:B------:R-:W4:Y:S01]  /*3d80*/  S2UR UR8, SR_CgaCtaId ;  /* 0x00000000000879c3 */ /* 0x000f220000008800 */
[----:B------:R-:W-:Y:S01]  /*3d90*/  DSETP.NEU.AND P0, PT, R62, RZ, PT ;  /* 0x000000ff3e00722a */ /* 0x000fe20003f0d000 */
[----:B------:R-:W-:Y:S01]  /*3da0*/  UMOV UR4, 0x400 ;  /* 0x0000040000047882 */ /* 0x000fe20000000000 */
[----:B------:R-:W-:Y:S01]  /*3db0*/  BSSY B2, `(.L_x_17) ;  /* 0x0000638000027945 */ /* 0x000fe20003800000 */
[----:B----4-:R-:W-:-:S11]  /*3dc0*/  ULEA UR8, UR8, UR4, 0x18 ;  /* 0x0000000408087291 */ /* 0x010fd6000f8ec03f */
[----:B------:R-:W-:Y:S05]  /*3dd0*/  @!P0 BRA `(.L_x_18) ;  /* 0x0000004000548947 */ /* 0x000fea0003800000 */
[----:B------:R-:W-:Y:S01]  /*3de0*/  SHF.L.U32 R26, R60, 0x5, RZ ;  /* 0x000000053c1a7819 */ /* 0x000fe200000006ff */
[----:B------:R-:W-:Y:S03]  /*3df0*/  BSSY B1, `(.L_x_19) ;  /* 0x0000101000017945 */ /* 0x000fe60003800000 */
[----:B------:R-:W-:-:S13]  /*3e00*/  ISETP.LT.AND P1, PT, R26, UR18, PT ;  /* 0x000000121a007c0c */ /* 0x000fda000bf21270 */
[----:B------:R-:W-:Y:S05]  /*3e10*/  @!P1 BRA `(.L_x_20) ;  /* 0x0000000c00949947 */ /* 0x000fea0003800000 */
[----:B------:R-:W-:Y:S01]  /*3e20*/  IADD3 R26, P0, -R2, R49, RZ ;  /* 0x00000031021a7210 */ /* 0x000fe20007f1e1ff */
[----:B------:R-:W-:Y:S04]  /*3e30*/  BSSY B0, `(.L_x_21) ;  /* 0x0000028000007945 */ /* 0x000fe80003800000 */
[----:B------:R-:W-:-:S05]  /*3e40*/  IMAD.X R27, R52, 0x1, ~R3, P0 ;  /* 0x00000001341b7824 */ /* 0x000fca00000e0e03 */
[----:B------:R-:W-:-:S04]  /*3e50*/  LOP3.LUT R28, R27, R0, RZ, 0xfc, !PT ;  /* 0x000000001b1c7212 */ /* 0x000fc800078efcff */
[----:B------:R-:W-:-:S13]  /*3e60*/  ISETP.NE.U32.AND P0, PT, R28, RZ, PT ;  /* 0x000000ff1c00720c */ /* 0x000fda0003f05070 */
[----:B------:R-:W-:Y:S05]  /*3e70*/  @!P0 BRA `(.L_x_22) ;  /* 0x00000000003c8947 */ /* 0x000fea0003800000 */
[----:B------:R-:W-:Y:S01]  /*3e80*/  IMAD.MOV.U32 R40, RZ, RZ, R26 ;  /* 0x000000ffff287224 */ /* 0x000fe200078e001a */
[----:B------:R-:W-:Y:S01]  /*3e90*/  MOV R45, R34 ;  /* 0x00000022002d7202 */ /* 0x000fe20000000f00 */
[----:B------:R-:W-:Y:S01]  /*3ea0*/  IMAD.MOV.U32 R39, RZ, RZ, R27 ;  /* 0x000000ffff277224 */ /* 0x000fe200078e001b */
[----:B------:R-:W-:Y:S02]  /*3eb0*/  MOV R48, R0 ;  /* 0x0000000000307202 */ /* 0x000fe40000000f00 */
[----:B------:R-:W-:Y:S02]  /*3ec0*/  MOV R46, 0x3ee0 ;  /* 0x00003ee0002e7802 */ /* 0x000fe40000000f00 */
[----:B-123-5:R-:W-:Y:S05]  /*3ed0*/  CALL.REL.NOINC `($__internal_0_$__cuda_sm20_div_u64) ;  /* 0x0000006000dc7944 */ /* 0x02efea0003c00000 */
[----:B------:R-:W-:-:S04]  /*3ee0*/  IADD3 R29, P0, RZ, -R41, RZ ;  /* 0x80000029ff1d7210 */ /* 0x000fc80007f1e0ff */
[----:B------:R-:W-:Y:S01]  /*3ef0*/  IADD3.X R31, RZ, ~R40, RZ, P0, !PT ;  /* 0x80000028ff1f7210 */ /* 0x000fe200007fe4ff */
[----:B------:R-:W-:-:S04]  /*3f00*/  IMAD.WIDE.U32 R32, R34, R29, R26 ;  /* 0x0000001d22207225 */ /* 0x000fc800078e001a */
[----:B------:R-:W-:Y:S01]  /*3f10*/  IMAD R31, R31, R34, RZ ;  /* 0x000000221f1f7224 */ /* 0x000fe200078e02ff */
[----:B------:R-:W-:-:S03]  /*3f20*/  MOV R27, R32 ;  /* 0x00000020001b7202 */ /* 0x000fc60000000f00 */
[----:B------:R-:W-:Y:S01]  /*3f30*/  IMAD R31, R0, R29, R31 ;  /* 0x0000001d001f7224 */ /* 0x000fe200078e021f */
[----:B------:R-:W-:-:S04]  /*3f40*/  MOV R29, R41 ;  /* 0x00000029001d7202 */ /* 0x000fc80000000f00 */
[----:B------:R-:W-:Y:S01]  /*3f50*/  IADD3 R28, R33, R31, RZ ;  /* 0x0000001f211c7210 */ /* 0x000fe20007ffe0ff */
[----:B------:R-:W-:Y:S05]  /*3f60*/  BRA `(.L_x_23) ;  /* 0x0000000000507947 */ /* 0x000fea0003800000 */
.L_x_22:
[----:B------:R-:W4:Y:S01]  /*3f70*/  I2F.U32.RP R30, R34 ;  /* 0x00000022001e7306 */ /* 0x000f220000209000 */
[----:B------:R-:W-:-:S07]  /*3f80*/  ISETP.NE.U32.AND P0, PT, R34, RZ, PT ;  /* 0x000000ff2200720c */ /* 0x000fce0003f05070 */
[----:B----4-:R-:W4:Y:S02]  /*3f90*/  MUFU.RCP R28, R30 ;  /* 0x0000001e001c7308 */ /* 0x010f240000001000 */
[----:B----4-:R-:W-:-:S06]  /*3fa0*/  IADD3 R28, R28, 0xffffffe, RZ ;  /* 0x0ffffffe1c1c7810 */ /* 0x010fcc0007ffe0ff */
[----:B------:R-:W4:Y:S02]  /*3fb0*/  F2I.FTZ.U32.TRUNC.NTZ R29, R28 ;  /* 0x0000001c001d7305 */ /* 0x000f24000021f000 */
[----:B----4-:R-:W-:Y:S01]  /*3fc0*/  IMAD.MOV R27, RZ, RZ, -R29 ;  /* 0x000000ffff1b7224 */ /* 0x010fe200078e0a1d */
[----:B------:R-:W-:-:S03]  /*3fd0*/  MOV R28, RZ ;  /* 0x000000ff001c7202 */ /* 0x000fc60000000f00 */
[----:B------:R-:W-:-:S04]  /*3fe0*/  IMAD R27, R27, R34, RZ ;  /* 0x000000221b1b7224 */ /* 0x000fc800078e02ff */
[----:B------:R-:W-:-:S06]  /*3ff0*/  IMAD.HI.U32 R27, R29, R27, R28 ;  /* 0x0000001b1d1b7227 */ /* 0x000fcc00078e001c */
[----:B------:R-:W-:-:S04]  /*4000*/  IMAD.HI.U32 R29, R27, R26, RZ ;  /* 0x0000001a1b1d7227 */ /* 0x000fc800078e00ff */
[----:B------:R-:W-:-:S04]  /*4010*/  IMAD.MOV R27, RZ, RZ, -R29 ;  /* 0x000000ffff1b7224 */ /* 0x000fc800078e0a1d */
[----:B------:R-:W-:-:S05]  /*4020*/  IMAD R27, R34, R27, R26 ;  /* 0x0000001b221b7224 */ /* 0x000fca00078e021a */
[----:B------:R-:W-:-:S13]  /*4030*/  ISETP.GE.U32.AND P3, PT, R27, R34, PT ;  /* 0x000000221b00720c */ /* 0x000fda0003f66070 */
[----:B------:R-:W-:Y:S01]  /*4040*/  @P3 IADD3 R27, R27, -R34, RZ ;  /* 0x800000221b1b3210 */ /* 0x000fe20007ffe0ff */
[----:B------:R-:W-:-:S03]  /*4050*/  @P3 VIADD R29, R29, 0x1 ;  /* 0x000000011d1d3836 */ /* 0x000fc60000000000 */
[----:B------:R-:W-:-:S13]  /*4060*/  ISETP.GE.U32.AND P2, PT, R27, R34, PT ;  /* 0x000000221b00720c */ /* 0x000fda0003f46070 */
[----:B------:R-:W-:Y:S02]  /*4070*/  @P2 IADD3 R29, R29, 0x1, RZ ;  /* 0x000000011d1d2810 */ /* 0x000fe40007ffe0ff */
[----:B------:R-:W-:-:S04]  /*4080*/  @!P0 LOP3.LUT R29, RZ, R34, RZ, 0x33, !PT ;  /* 0x00000022ff1d8212 */ /* 0x000fc800078e33ff */
[----:B------:R-:W-:-:S05]  /*4090*/  IADD3 R27, -R29, RZ, RZ ;  /* 0x000000ff1d1b7210 */ /* 0x000fca0007ffe1ff */
[----:B------:R-:W-:Y:S02]  /*40a0*/  IMAD R27, R34, R27, R26 ;  /* 0x0000001b221b7224 */ /* 0x000fe400078e021a */
.L_x_23:
[----:B------:R-:W-:Y:S05]  /*40b0*/  BSYNC B0 ;  /* 0x0000000000007941 */ /* 0x000fea0003800000 */
.L_x_21:
[----:B------:R-:W-:Y:S01]  /*40c0*/  ULDC.64 UR4, c[0x0][0x210] ;  /* 0x0000840000047ab9 */ /* 0x000fe20000000a00 */
[----:B------:R-:W-:Y:S02]  /*40d0*/  PLOP3.LUT P3, PT, PT, PT, PT, 0x8, 0x0 ;  /* 0x000000000000781c */ /* 0x000fe40003f6e170 */
[----:B------:R-:W-:Y:S02]  /*40e0*/  CS2R R32, SRZ ;  /* 0x0000000000207805 */ /* 0x000fe4000001ff00 */
[----:B------:R-:W-:-:S04]  /*40f0*/  ISETP.GE.AND P0, PT, R36, UR5, PT ;  /* 0x0000000524007c0c */ /* 0x000fc8000bf06270 */
[----:B------:R-:W-:-:S13]  /*4100*/  ISETP.GE.OR P4, PT, R38, UR4, P0 ;  /* 0x0000000426007c0c */ /* 0x000fda0008786670 */
[--C-:B------:R-:W-:Y:S02]  /*4110*/  @!P4 SHF.R.U64 R26, R27, 0x3, R28.reuse ;  /* 0x000000031b1ac819 */ /* 0x100fe4000000121c */
[----:B------:R-:W-:Y:S02]  /*4120*/  @!P4 SHF.R.U32.HI R28, RZ, 0x3, R28 ;  /* 0x00000003ff1cc819 */ /* 0x000fe4000001161c */
[----:B------:R-:W-:Y:S02]  /*4130*/  @!P4 SHF.R.S32.HI R27, RZ, 0x1f, R29 ;  /* 0x0000001fff1bc819 */ /* 0x000fe4000001141d */
[----:B------:R-:W-:-:S04]  /*4140*/  @!P4 ISETP.GT.U32.AND P2, PT, R29, R26, PT ;  /* 0x0000001a1d00c20c */ /* 0x000fc80003f44070 */
[----:B------:R-:W-:-:S04]  /*4150*/  @!P4 ISETP.GT.U32.AND.EX P2, PT, R27, R28, PT, P2 ;  /* 0x0000001c1b00c20c */ /* 0x000fc80003f44120 */
[----:B------:R-:W-:-:S13]  /*4160*/  @!P4 PLOP3.LUT P3, PT, P2, PT, PT, 0x8, 0x0 ;  /* 0x000000000000c81c */ /* 0x000fda000176e170 */
[----:B------:R-:W-:Y:S02]  /*4170*/  @P3 IMAD.MOV.U32 R40, RZ, RZ, R49 ;  /* 0x000000ffff283224 */ /* 0x000fe400078e0031 */
[----:B------:R-:W-:-:S05]  /*4180*/  @P3 IMAD.MOV.U32 R41, RZ, RZ, R52 ;  /* 0x000000ffff293224 */ /* 0x000fca00078e0034 */
[----:B------:R2:W4:Y:S01]  /*4190*/  @P3 LDG.E.LTC128B.64 R32, desc[UR20][R40.64] ;  /* 0x0000001428203981 */ /* 0x000522000c1e1b20 */
[----:B---3--:R-:W-:Y:S01]  /*41a0*/  IADD3 R28, P2, R22, R49, RZ ;  /* 0x00000031161c7210 */ /* 0x008fe20007f5e0ff */
[----:B------:R-:W-:Y:S04]  /*41b0*/  BSSY B0, `(.L_x_24) ;  /* 0x000002a000007945 */ /* 0x000fe80003800000 */
[----:B-1----:R-:W-:Y:S01]  /*41c0*/  IMAD.X R29, R23, 0x1, R52, P2 ;  /* 0x00000001171d7824 */ /* 0x002fe200010e0634 */
[----:B------:R-:W-:-:S05]  /*41d0*/  IADD3 R26, P2, -R2, R28, RZ ;  /* 0x0000001c021a7210 */ /* 0x000fca0007f5e1ff */
[----:B------:R-:W-:-:S05]  /*41e0*/  IMAD.X R27, R29, 0x1, ~R3, P2 ;  /* 0x000000011d1b7824 */ /* 0x000fca00010e0e03 */
[----:B------:R-:W-:-:S04]  /*41f0*/  LOP3.LUT R30, R27, R0, RZ, 0xfc, !PT ;  /* 0x000000001b1e7212 */ /* 0x000fc800078efcff */
[----:B------:R-:W-:-:S13]  /*4200*/  ISETP.NE.U32.AND P2, PT, R30, RZ, PT ;  /* 0x000000ff1e00720c */ /* 0x000fda0003f45070 */
[----:B--2---:R-:W-:Y:S05]  /*4210*/  @!P2 BRA `(.L_x_25) ;  /* 0x00000000003ca947 */ /* 0x004fea0003800000 */
[----:B------:R-:W-:Y:S01]  /*4220*/  IMAD.MOV.U32 R40, RZ, RZ, R26 ;  /* 0x000000ffff287224 */ /* 0x000fe200078e001a */
[----:B------:R-:W-:Y:S01]  /*4230*/  MOV R45, R34 ;  /* 0x00000022002d7202 */ /* 0x000fe20000000f00 */
[----:B------:R-:W-:Y:S01]  /*4240*/  IMAD.MOV.U32 R39, RZ, RZ, R27 ;  /* 0x000000ffff277224 */ /* 0x000fe200078e001b */
[----:B------:R-:W-:Y:S02]  /*4250*/  MOV R48, R0 ;  /* 0x0000000000307202 */ /* 0x000fe40000000f00 */
[----:B------:R-:W-:Y:S02]  /*4260*/  MOV R46, 0x4280 ;  /* 0x00004280002e7802 */ /* 0x000fe40000000f00 */
[----:B----45:R-:W-:Y:S05]  /*4270*/  CALL.REL.NOINC `($__internal_0_$__cuda_sm20_div_u64) ;  /* 0x0000005c00f47944 */ /* 0x030fea0003c00000 */
        /* <DEDUP_REMOVED lines=9> */
.L_x_25:
[----:B------:R-:W1:Y:S01]  /*4310*/  I2F.U32.RP R39, R34 ;  /* 0x0000002200277306 */ /* 0x000e620000209000 */
[----:B------:R-:W-:-:S07]  /*4320*/  ISETP.NE.U32.AND P2, PT, R34, RZ, PT ;  /* 0x000000ff2200720c */ /* 0x000fce0003f45070 */
[----:B-1----:R-:W1:Y:S02]  /*4330*/  MUFU.RCP R30, R39 ;  /* 0x00000027001e7308 */ /* 0x002e640000001000 */
[----:B-1----:R-:W-:-:S06]  /*4340*/  IADD3 R30, R30, 0xffffffe, RZ ;  /* 0x0ffffffe1e1e7810 */ /* 0x002fcc0007ffe0ff */
[----:B------:R-:W1:Y:S02]  /*4350*/  F2I.FTZ.U32.TRUNC.NTZ R31, R30 ;  /* 0x0000001e001f7305 */ /* 0x000e64000021f000 */
[----:B-1----:R-:W-:Y:S01]  /*4360*/  IMAD.MOV R27, RZ, RZ, -R31 ;  /* 0x000000ffff1b7224 */ /* 0x002fe200078e0a1f */
        /* <DEDUP_REMOVED lines=14> */
.L_x_26:
[----:B------:R-:W-:Y:S05]  /*4450*/  BSYNC B0 ;  /* 0x0000000000007941 */ /* 0x000fea0003800000 */
.L_x_24:
[----:B------:R-:W-:Y:S01]  /*4460*/  VIADD R26, R38, 0x1 ;  /* 0x00000001261a7836 */ /* 0x000fe20000000000 */
[----:B------:R-:W-:Y:S01]  /*4470*/  ULDC UR4, c[0x0][0x210] ;  /* 0x0000840000047ab9 */ /* 0x000fe20000000800 */
[----:B------:R-:W-:-:S03]  /*4480*/  PLOP3.LUT P3, PT, PT, PT, PT, 0x8, 0x0 ;  /* 0x000000000000781c */ /* 0x000fc60003f6e170 */
[----:B------:R-:W-:-:S13]  /*4490*/  ISETP.GE.OR P4, PT, R26, UR4, P0 ;  /* 0x000000041a007c0c */ /* 0x000fda0008786670 */
[--C-:B------:R-:W-:Y:S02]  /*44a0*/  @!P4 SHF.R.U64 R26, R27, 0x3, R30.reuse ;  /* 0x000000031b1ac819 */ /* 0x100fe4000000121e */
[----:B------:R-:W-:Y:S02]  /*44b0*/  @!P4 SHF.R.U32.HI R30, RZ, 0x3, R30 ;  /* 0x00000003ff1ec819 */ /* 0x000fe4000001161e */
[----:B------:R-:W-:Y:S02]  /*44c0*/  @!P4 SHF.R.S32.HI R27, RZ, 0x1f, R31 ;  /* 0x0000001fff1bc819 */ /* 0x000fe4000001141f */
[----:B------:R-:W-:-:S04]  /*44d0*/  @!P4 ISETP.GT.U32.AND P2, PT, R31, R26, PT ;  /* 0x0000001a1f00c20c */ /* 0x000fc80003f44070 */
[----:B------:R-:W-:Y:S02]  /*44e0*/  @!P4 ISETP.GT.U32.AND.EX P2, PT, R27, R30, PT, P2 ;  /* 0x0000001e1b00c20c */ /* 0x000fe40003f44120 */
[----:B------:R-:W-:Y:S02]  /*44f0*/  CS2R R30, SRZ ;  /* 0x00000000001e7805 */ /* 0x000fe4000001ff00 */
[----:B------:R-:W-:-:S13]  /*4500*/  @!P4 PLOP3.LUT P3, PT, P2, PT, PT, 0x8, 0x0 ;  /* 0x000000000000c81c */ /* 0x000fda000176e170 */
[----:B------:R1:W4:Y:S01]  /*4510*/  @P3 LDG.E.LTC128B.64 R30, desc[UR20][R28.64] ;  /* 0x000000141c1e3981 */ /* 0x000322000c1e1b20 */
[C---:B------:R-:W-:Y:S01]  /*4520*/  LEA R74, P2, R22.reuse, R49, 0x1 ;  /* 0x00000031164a7211 */ /* 0x040fe200078408ff */
[----:B------:R-:W-:Y:S03]  /*4530*/  BSSY B0, `(.L_x_27) ;  /* 0x000002a000007945 */ /* 0x000fe60003800000 */
[----:B------:R-:W-:Y:S02]  /*4540*/  LEA.HI.X R75, R22, R52, R23, 0x1, P2 ;  /* 0x00000034164b7211 */ /* 0x000fe400010f0c17 */
[----:B------:R-:W-:-:S05]  /*4550*/  IADD3 R26, P2, -R2, R74, RZ ;  /* 0x0000004a021a7210 */ /* 0x000fca0007f5e1ff */
[----:B------:R-:W-:-:S05]  /*4560*/  IMAD.X R27, R75, 0x1, ~R3, P2 ;  /* 0x000000014b1b7824 */ /* 0x000fca00010e0e03 */
[----:B------:R-:W-:-:S04]  /*4570*/  LOP3.LUT R39, R27, R0, RZ, 0xfc, !PT ;  /* 0x000000001b277212 */ /* 0x000fc800078efcff */
[----:B------:R-:W-:-:S13]  /*4580*/  ISETP.NE.U32.AND P2, PT, R39, RZ, PT ;  /* 0x000000ff2700720c */ /* 0x000fda0003f45070 */
[----:B-1----:R-:W-:Y:S05]  /*4590*/  @!P2 BRA `(.L_x_28) ;  /* 0x00000000003ca947 */ /* 0x002fea0003800000 */
        /* <DEDUP_REMOVED lines=15> */
.L_x_28:
        /* <DEDUP_REMOVED lines=20> */
.L_x_29:
[----:B------:R-:W-:Y:S05]  /*47d0*/  BSYNC B0 ;  /* 0x0000000000007941 */ /* 0x000fea0003800000 */
.L_x_27:
        /* <DEDUP_REMOVED lines=12> */
[----:B------:R-:W-:Y:S01]  /*48a0*/  IMAD.MOV.U32 R26, RZ, RZ, R49 ;  /* 0x000000ffff1a7224 */ /* 0x000fe200078e0031 */
[----:B------:R-:W-:Y:S01]  /*48b0*/  BSSY B0, `(.L_x_30) ;  /* 0x000002c000007945 */ /* 0x000fe20003800000 */
[----:B------:R-:W-:Y:S02]  /*48c0*/  IMAD.MOV.U32 R27, RZ, RZ, R52 ;  /* 0x000000ffff1b7224 */ /* 0x000fe400078e0034 */
[----:B------:R-:W-:Y:S02]  /*48d0*/  IMAD R73, R23, 0x3, RZ ;  /* 0x0000000317497824 */ /* 0x000fe400078e02ff */
[----:B------:R-:W-:-:S04]  /*48e0*/  IMAD.WIDE.U32 R70, R22, 0x3, R26 ;  /* 0x0000000316467825 */ /* 0x000fc800078e001a */
[----:B------:R-:W-:Y:S01]  /*48f0*/  IMAD.IADD R73, R71, 0x1, R73 ;  /* 0x0000000147497824 */ /* 0x000fe200078e0249 */
        /* <DEDUP_REMOVED lines=14> */
[----:B------:R-:W-:-:S04]  /*49e0*/  IMAD R40, R43, R34, RZ ;  /* 0x000000222b287224 */ /* 0x000fc800078e02ff */
[----:B------:R-:W-:-:S05]  /*49f0*/  IMAD R40, R0, R39, R40 ;  /* 0x0000002700287224 */ /* 0x000fca00078e0228 */
[----:B------:R-:W-:Y:S01]  /*4a00*/  IADD3 R27, R40, R27, RZ ;  /* 0x0000001b281b7210 */ /* 0x000fe20007ffe0ff */
[----:B------:R-:W-:Y:S05]  /*4a10*/  BRA `(.L_x_32) ;  /* 0x0000000000547947 */ /* 0x000fea0003800000 */
.L_x_31:
[----:B------:R-:W1:Y:S01]  /*4a20*/  I2F.U32.RP R40, R34 ;  /* 0x0000002200287306 */ /* 0x000e620000209000 */
[----:B------:R-:W-:Y:S01]  /*4a30*/  IMAD.MOV.U32 R42, RZ, RZ, RZ ;  /* 0x000000ffff2a7224 */ /* 0x000fe200078e00ff */
[----:B------:R-:W-:-:S06]  /*4a40*/  ISETP.NE.U32.AND P2, PT, R34, RZ, PT ;  /* 0x000000ff2200720c */ /* 0x000fcc0003f45070 */
[----:B-1----:R-:W1:Y:S02]  /*4a50*/  MUFU.RCP R39, R40 ;  /* 0x0000002800277308 */ /* 0x002e640000001000 */
[----:B-1----:R-:W-:-:S06]  /*4a60*/  IADD3 R39, R39, 0xffffffe, RZ ;  /* 0x0ffffffe27277810 */ /* 0x002fcc0007ffe0ff */
[----:B------:R-:W1:Y:S02]  /*4a70*/  F2I.FTZ.U32.TRUNC.NTZ R43, R39 ;  /* 0x00000027002b7305 */ /* 0x000e64000021f000 */
[----:B-1----:R-:W-:-:S05]  /*4a80*/  IADD3 R27, RZ, -R43, RZ ;  /* 0x8000002bff1b7210 */ /* 0x002fca0007ffe0ff */
[----:B------:R-:W-:-:S04]  /*4a90*/  IMAD R27, R27, R34, RZ ;  /* 0x000000221b1b7224 */ /* 0x000fc800078e02ff */
[----:B------:R-:W-:-:S06]  /*4aa0*/  IMAD.HI.U32 R41, R43, R27, R42 ;  /* 0x0000001b2b297227 */ /* 0x000fcc00078e002a */
[----:B------:R-:W-:-:S05]  /*4ab0*/  IMAD.HI.U32 R41, R41, R26, RZ ;  /* 0x0000001a29297227 */ /* 0x000fca00078e00ff */
[----:B------:R-:W-:-:S05]  /*4ac0*/  IADD3 R27, -R41, RZ, RZ ;  /* 0x000000ff291b7210 */ /* 0x000fca0007ffe1ff */
[----:B------:R-:W-:-:S05]  /*4ad0*/  IMAD R27, R34, R27, R26 ;  /* 0x0000001b221b7224 */ /* 0x000fca00078e021a */
[----:B------:R-:W-:-:S13]  /*4ae0*/  ISETP.GE.U32.AND P4, PT, R27, R34, PT ;  /* 0x000000221b00720c */ /* 0x000fda0003f86070 */
[----:B------:R-:W-:Y:S01]  /*4af0*/  @P4 IMAD.IADD R27, R27, 0x1, -R34 ;  /* 0x000000011b1b4824 */ /* 0x000fe200078e0a22 */
[----:B------:R-:W-:-:S04]  /*4b00*/  @P4 IADD3 R41, R41, 0x1, RZ ;  /* 0x0000000129294810 */ /* 0x000fc80007ffe0ff */
[----:B------:R-:W-:Y:S01]  /*4b10*/  ISETP.GE.U32.AND P3, PT, R27, R34, PT ;  /* 0x000000221b00720c */ /* 0x000fe20003f66070 */
[----:B------:R-:W-:-:S12]  /*4b20*/  IMAD.MOV.U32 R27, RZ, RZ, RZ ;  /* 0x000000ffff1b7224 */ /* 0x000fd800078e00ff */
[----:B------:R-:W-:Y:S01]  /*4b30*/  @P3 VIADD R41, R41, 0x1 ;  /* 0x0000000129293836 */ /* 0x000fe20000000000 */
[----:B------:R-:W-:-:S04]  /*4b40*/  @!P2 LOP3.LUT R41, RZ, R34, RZ, 0x33, !PT ;  /* 0x00000022ff29a212 */ /* 0x000fc800078e33ff */
[----:B------:R-:W-:-:S05]  /*4b50*/  IADD3 R39, -R41, RZ, RZ ;  /* 0x000000ff29277210 */ /* 0x000fca0007ffe1ff */
[----:B------:R-:W-:Y:S02]  /*4b60*/  IMAD R26, R34, R39, R26 ;  /* 0x00000027221a7224 */ /* 0x000fe400078e021a */
.L_x_32:
[----:B------:R-:W-:Y:S05]  /*4b70*/  BSYNC B0 ;  /* 0x0000000000007941 */ /* 0x000fea0003800000 */
.L_x_30:
        /* <DEDUP_REMOVED lines=11> */
[----:B------:R-:W-:Y:S05]  /*4c30*/  @!P2 BRA `(.L_x_33) ;  /* 0x000000000070a947 */ /* 0x000fea0003800000 */
[----:B------:R-:W-:-:S05]  /*4c40*/  MOV R72, R70 ;  /* 0x0000004600487202 */ /* 0x000fca0000000f00 */
[----:B------:R1:W4:Y:S01]  /*4c50*/  LDG.E.LTC128B.64 R26, desc[UR20][R72.64] ;  /* 0x00000014481a7981 */ /* 0x000322000c1e1b20 */
[----:B------:R-:W-:Y:S05]  /*4c60*/  BRA `(.L_x_33) ;  /* 0x0000000000647947 */ /* 0x000fea0003800000 */
.L_x_20:
[----:B------:R-:W-:Y:S01]  /*4c70*/  ULDC.64 UR6, c[0x0][0x210] ;  /* 0x0000840000067ab9 */ /* 0x000fe20000000a00 */
[----:B------:R-:W-:Y:S01]  /*4c80*/  VIADD R26, R38, 0x1 ;  /* 0x00000001261a7836 */ /* 0x000fe20000000000 */
[----:B------:R-:W-:Y:S02]  /*4c90*/  ISETP.GE.AND P2, PT, R36, UR7, PT ;  /* 0x0000000724007c0c */ /* 0x000fe4000bf46270 */
[----:B------:R-:W-:Y:S02]  /*4ca0*/  CS2R R30, SRZ ;  /* 0x00000000001e7805 */ /* 0x000fe4000001ff00 */
[----:B---3--:R-:W-:Y:S01]  /*4cb0*/  IADD3 R44, P3, R22, R49, RZ ;  /* 0x00000031162c7210 */ /* 0x008fe20007f7e0ff */
[----:B------:R-:W-:Y:S01]  /*4cc0*/  VIADD R39, R38, 0x3 ;  /* 0x0000000326277836 */ /* 0x000fe20000000000 */
[----:B------:R-:W-:Y:S01]  /*4cd0*/  ISETP.LT.AND P0, PT, R26, UR6, !P2 ;  /* 0x000000061a007c0c */ /* 0x000fe2000d701270 */
[C---:B------:R-:W-:Y:S02]  /*4ce0*/  VIADD R26, R38.reuse, 0x2 ;  /* 0x00000002261a7836 */ /* 0x040fe40000000000 */
[----:B-1----:R-:W-:Y:S01]  /*4cf0*/  IMAD.X R45, R23, 0x1, R52, P3 ;  /* 0x00000001172d7824 */ /* 0x002fe200018e0634 */
[----:B------:R-:W-:-:S02]  /*4d00*/  ISETP.LT.AND P4, PT, R38, UR6, !P2 ;  /* 0x0000000626007c0c */ /* 0x000fc4000d781270 */
[----:B------:R-:W-:Y:S02]  /*4d10*/  ISETP.LT.AND P3, PT, R26, UR6, !P2 ;  /* 0x000000061a007c0c */ /* 0x000fe4000d761270 */
[----:B------:R-:W-:Y:S02]  /*4d20*/  CS2R R28, SRZ ;  /* 0x00000000001c7805 */ /* 0x000fe4000001ff00 */
[----:B------:R-:W-:-:S03]  /*4d30*/  ISETP.LT.AND P2, PT, R39, UR6, !P2 ;  /* 0x0000000627007c0c */ /* 0x000fc6000d741270 */
[----:B------:R-:W4:Y:S01]  /*4d40*/  @P0 LDG.E.LTC128B.64 R30, desc[UR20][R44.64] ;  /* 0x000000142c1e0981 */ /* 0x000f22000c1e1b20 */
[C---:B------:R-:W-:Y:S02]  /*4d50*/  IADD3 R40, P0, R22.reuse, R44, RZ ;  /* 0x0000002c16287210 */ /* 0x040fe40007f1e0ff */
[----:B------:R-:W-:Y:S02]  /*4d60*/  CS2R R26, SRZ ;  /* 0x00000000001a7805 */ /* 0x000fe4000001ff00 */
[----:B------:R-:W-:Y:S01]  /*4d70*/  CS2R R32, SRZ ;  /* 0x0000000000207805 */ /* 0x000fe2000001ff00 */
[----:B------:R-:W-:Y:S01]  /*4d80*/  IMAD.X R41, R23, 0x1, R45, P0 ;  /* 0x0000000117297824 */ /* 0x000fe200000e062d */
[----:B------:R-:W-:-:S04]  /*4d90*/  IADD3 R42, P0, R22, R40, RZ ;  /* 0x00000028162a7210 */ /* 0x000fc80007f1e0ff */
[----:B------:R1:W4:Y:S01]  /*4da0*/  @P3 LDG.E.LTC128B.64 R28, desc[UR20][R40.64] ;  /* 0x00000014281c3981 */ /* 0x000322000c1e1b20 */
[----:B------:R-:W-:-:S05]  /*4db0*/  IMAD.X R43, R23, 0x1, R41, P0 ;  /* 0x00000001172b7824 */ /* 0x000fca00000e0629 */
[----:B------:R3:W4:Y:S01]  /*4dc0*/  @P2 LDG.E.LTC128B.64 R26, desc[UR20][R42.64] ;  /* 0x000000142a1a2981 */ /* 0x000722000c1e1b20 */
[----:B-1----:R-:W-:Y:S02]  /*4dd0*/  @P4 IMAD.MOV.U32 R40, RZ, RZ, R49 ;  /* 0x000000ffff284224 */ /* 0x002fe400078e0031 */
[----:B------:R-:W-:-:S05]  /*4de0*/  @P4 IMAD.MOV.U32 R41, RZ, RZ, R52 ;  /* 0x000000ffff294224 */ /* 0x000fca00078e0034 */
[----:B------:R3:W4:Y:S02]  /*4df0*/  @P4 LDG.E.LTC128B.64 R32, desc[UR20][R40.64] ;  /* 0x0000001428204981 */ /* 0x000724000c1e1b20 */
.L_x_33:
[----:B------:R-:W-:Y:S05]  /*4e00*/  BSYNC B1 ;  /* 0x0000000000017941 */ /* 0x000fea0003800000 */
.L_x_19:
[----:B------:R-:W-:Y:S01]  /*4e10*/  BAR.SYNC.DEFER_BLOCKING 0x0 ;  /* 0x0000000000007b1d */ /* 0x000fe20000010000 */
[----:B------:R-:W-:-:S05]  /*4e20*/  IADD3 R24, P0, R24, R49, RZ ;  /* 0x0000003118187210 */ /* 0x000fca0007f1e0ff */
[----:B------:R-:W-:Y:S01]  /*4e30*/  BSSY B1, `(.L_x_34) ;  /* 0x0000112000017945 */ /* 0x000fe20003800000 */
[----:B------:R-:W-:Y:S01]  /*4e40*/  IMAD.X R25, R25, 0x1, R52, P0 ;  /* 0x0000000119197824 */ /* 0x000fe200000e0634 */
[----:B------:R-:W-:-:S04]  /*4e50*/  DEPBAR.LE SB5, 0x2 ;  /* 0x0000d0800000791a */ /* 0x000fc80000000000 */
[----:B------:R2:W-:Y:S04]  /*4e60*/  STS.128 [R37], R4 ;  /* 0x0000000425007388 */ /* 0x0005e80000000c00 */
[----:B------:R-:W-:Y:S01]  /*4e70*/  STS.128 [R37+0x40], R8 ;  /* 0x0000400825007388 */ /* 0x000fe20000000c00 */
[----:B------:R-:W-:Y:S01]  /*4e80*/  BAR.SYNC.DEFER_BLOCKING 0x0 ;  /* 0x0000000000007b1d */ /* 0x000fe20000010000 */
[----:B--2---:R-:W-:-:S05]  /*4e90*/  IADD3 R4, R38, 0x8, RZ ;  /* 0x0000000826047810 */ /* 0x004fca0007ffe0ff */
[----:B------:R-:W2:Y:S04]  /*4ea0*/  LDS.64 R70, [R35+UR8] ;  /* 0x0000000823467984 */ /* 0x000ea80008000a00 */
[----:B---3--:R-:W3:Y:S04]  /*4eb0*/  LDS.64 R42, [R35+UR8+0x120] ;  /* 0x00012008232a7984 */ /* 0x008ee80008000a00 */
[----:B------:R-:W1:Y:S04]  /*4ec0*/  LDS.64 R40, [R35+UR8+0x240] ;  /* 0x0002400823287984 */ /* 0x000e680008000a00 */
[----:B------:R-:W1:Y:S01]  /*4ed0*/  LDS.64 R44, [R35+UR8+0x360] ;  /* 0x00036008232c7984 */ /* 0x000e620008000a00 */
[----:B--2---:R-:W-:-:S02]  /*4ee0*/  DMUL R70, R70, R64 ;  /* 0x0000004046467228 */ /* 0x004fc40000000000 */
[-C--:B---3--:R-:W-:Y:S02]  /*4ef0*/  DMUL R42, R42, R64.reuse ;  /* 0x000000402a2a7228 */ /* 0x088fe40000000000 */
[----:B-1----:R-:W-:-:S04]  /*4f00*/  DMUL R40, R40, R64 ;  /* 0x0000004028287228 */ /* 0x002fc80000000000 */
[----:B----4-:R-:W-:Y:S02]  /*4f10*/  DFMA R70, R32, R62, R70 ;  /* 0x0000003e2046722b */ /* 0x010fe40000000046 */
[----:B------:R-:W-:Y:S02]  /*4f20*/  DMUL R6, R44, R64 ;  /* 0x000000402c067228 */ /* 0x000fe40000000000 */
[-C--:B------:R-:W-:Y:S02]  /*4f30*/  DFMA R10, R30, R62.reuse, R42 ;  /* 0x0000003e1e0a722b */ /* 0x080fe4000000002a */
[----:B------:R-:W-:-:S04]  /*4f40*/  DFMA R8, R28, R62, R40 ;  /* 0x0000003e1c08722b */ /* 0x000fc80000000028 */
[----:B------:R-:W-:Y:S01]  /*4f50*/  DFMA R6, R26, R62, R6 ;  /* 0x0000003e1a06722b */ /* 0x000fe20000000006 */
[----:B------:R-:W-:Y:S10]  /*4f60*/  @!P1 BRA `(.L_x_35) ;  /* 0x0000000c00a49947 */ /* 0x000ff40003800000 */
[----:B------:R-:W-:Y:S01]  /*4f70*/  ULDC UR4, c[0x0][0x2f4] ;  /* 0x0000bd0000047ab9 */ /* 0x000fe20000000800 */
[----:B------:R-:W-:Y:S01]  /*4f80*/  BSSY B0, `(.L_x_36) ;  /* 0x000002f000007945 */ /* 0x000fe20003800000 */
[----:B------:R-:W-:-:S05]  /*4f90*/  IMAD.U32 R39, RZ, RZ, UR4 ;  /* 0x00000004ff277e24 */ /* 0x000fca000f8e00ff */
[----:B------:R-:W-:-:S04]  /*4fa0*/  LOP3.LUT R5, R61, R39, RZ, 0xfc, !PT ;  /* 0x000000273d057212 */ /* 0x000fc800078efcff */
[----:B------:R-:W-:-:S13]  /*4fb0*/  ISETP.NE.U32.AND P0, PT, R5, RZ, PT ;  /* 0x000000ff0500720c */ /* 0x000fda0003f05070 */
[----:B------:R-:W-:Y:S05]  /*4fc0*/  @!P0 BRA `(.L_x_37) ;  /* 0x00000000004c8947 */ /* 0x000fea0003800000 */
[----:B------:R-:W-:Y:S01]  /*4fd0*/  ULDC.64 UR4, c[0x0][0x2f0] ;  /* 0x0000bc0000047ab9 */ /* 0x000fe20000000a00 */
[----:B------:R-:W-:Y:S01]  /*4fe0*/  IMAD.MOV.U32 R40, RZ, RZ, R68 ;  /* 0x000000ffff287224 */ /* 0x000fe200078e0044 */
[----:B------:R-:W-:Y:S01]  /*4ff0*/  MOV R48, UR5 ;  /* 0x0000000500307c02 */ /* 0x000fe20008000f00 */
[----:B------:R-:W-:Y:S01]  /*5000*/  IMAD.U32 R45, RZ, RZ, UR4 ;  /* 0x00000004ff2d7e24 */ /* 0x000fe2000f8e00ff */
[----:B------:R-:W-:Y:S02]  /*5010*/  MOV R39, R61 ;  /* 0x0000003d00277202 */ /* 0x000fe40000000f00 */
[----:B------:R-:W-:Y:S02]  /*5020*/  MOV R46, 0x5040 ;  /* 0x00005040002e7802 */ /* 0x000fe40000000f00 */
[----:B-----5:R-:W-:Y:S05]  /*5030*/  CALL.REL.NOINC `($__internal_0_$__cuda_sm20_div_u64) ;  /* 0x0000005000847944 */ /* 0x020fea0003c00000 */
[----:B------:R-:W-:Y:S01]  /*5040*/  IADD3 R42, P0, RZ, -R41, RZ ;  /* 0x80000029ff2a7210 */ /* 0x000fe20007f1e0ff */
[----:B------:R-:W-:Y:S01]  /*5050*/  ULDC.64 UR4, c[0x0][0x2f0] ;  /* 0x0000bc0000047ab9 */ /* 0x000fe20000000a00 */
[----:B------:R-:W-:Y:S01]  /*5060*/  IMAD.MOV.U32 R60, RZ, RZ, R68 ;  /* 0x000000ffff3c7224 */ /* 0x000fe200078e0044 */
[----:B------:R-:W-:Y:S02]  /*5070*/  MOV R5, UR4 ;  /* 0x0000000400057c02 */ /* 0x000fe40008000f00 */
[----:B------:R-:W-:Y:S02]  /*5080*/  IADD3.X R40, RZ, ~R40, RZ, P0, !PT ;  /* 0x80000028ff287210 */ /* 0x000fe400007fe4ff */
[----:B------:R-:W-:Y:S01]  /*5090*/  MOV R39, UR5 ;  /* 0x0000000500277c02 */ /* 0x000fe20008000f00 */
[----:B------:R-:W-:-:S04]  /*50a0*/  IMAD.WIDE.U32 R68, R42, R5, R60 ;  /* 0x000000052a447225 */ /* 0x000fc800078e003c */
[----:B------:R-:W-:-:S04]  /*50b0*/  IMAD R40, R40, R5, RZ ;  /* 0x0000000528287224 */ /* 0x000fc800078e02ff */
[----:B------:R-:W-:Y:S01]  /*50c0*/  IMAD R40, R42, R39, R40 ;  /* 0x000000272a287224 */ /* 0x000fe200078e0228 */
[----:B------:R-:W-:-:S03]  /*50d0*/  MOV R42, R41 ;  /* 0x00000029002a7202 */ /* 0x000fc60000000f00 */
[----:B------:R-:W-:Y:S01]  /*50e0*/  IMAD.IADD R41, R69, 0x1, R40 ;  /* 0x0000000145297824 */ /* 0x000fe200078e0228 */
[----:B------:R-:W-:Y:S05]  /*50f0*/  BRA `(.L_x_38) ;  /* 0x00000000005c7947 */ /* 0x000fea0003800000 */
.L_x_37:
[----:B------:R-:W-:Y:S01]  /*5100*/  ULDC UR4, c[0x0][0x2f0] ;  /* 0x0000bc0000047ab9 */ /* 0x000fe20000000800 */
[----:B------:R-:W-:Y:S01]  /*5110*/  IMAD.MOV.U32 R42, RZ, RZ, RZ ;  /* 0x000000ffff2a7224 */ /* 0x000fe200078e00ff */
[----:B------:R-:W-:-:S04]  /*5120*/  MOV R5, UR4 ;  /* 0x0000000400057c02 */ /* 0x000fc80008000f00 */
[----:B------:R-:W1:Y:S01]  /*5130*/  I2F.U32.RP R44, R5 ;  /* 0x00000005002c7306 */ /* 0x000e620000209000 */
[----:B------:R-:W-:-:S07]  /*5140*/  ISETP.NE.U32.AND P0, PT, R5, RZ, PT ;  /* 0x000000ff0500720c */ /* 0x000fce0003f05070 */
[----:B-1----:R-:W1:Y:S02]  /*5150*/  MUFU.RCP R43, R44 ;  /* 0x0000002c002b7308 */ /* 0x002e640000001000 */
[----:B-1----:R-:W-:-:S06]  /*5160*/  VIADD R43, R43, 0xffffffe ;  /* 0x0ffffffe2b2b7836 */ /* 0x002fcc0000000000 */
[----:B------:R-:W1:Y:S02]  /*5170*/  F2I.FTZ.U32.TRUNC.NTZ R43, R43 ;  /* 0x0000002b002b7305 */ /* 0x000e64000021f000 */
[----:B-1----:R-:W-:-:S05]  /*5180*/  IMAD R40, R43, R5, RZ ;  /* 0x000000052b287224 */ /* 0x002fca00078e02ff */
[----:B------:R-:W-:-:S05]  /*5190*/  IADD3 R40, -R40, RZ, RZ ;  /* 0x000000ff28287210 */ /* 0x000fca0007ffe1ff */
[----:B------:R-:W-:-:S06]  /*51a0*/  IMAD.HI.U32 R41, R43, R40, R42 ;  /* 0x000000282b297227 */ /* 0x000fcc00078e002a */
[----:B------:R-:W-:Y:S01]  /*51b0*/  IMAD.HI.U32 R42, R41, R68, RZ ;  /* 0x00000044292a7227 */ /* 0x000fe200078e00ff */
[----:B------:R-:W-:-:S04]  /*51c0*/  MOV R41, RZ ;  /* 0x000000ff00297202 */ /* 0x000fc80000000f00 */
[----:B------:R-:W-:-:S05]  /*51d0*/  IADD3 R40, -R42, RZ, RZ ;  /* 0x000000ff2a287210 */ /* 0x000fca0007ffe1ff */
[----:B------:R-:W-:-:S05]  /*51e0*/  IMAD R40, R5, R40, R68 ;  /* 0x0000002805287224 */ /* 0x000fca00078e0244 */
[----:B------:R-:W-:-:S13]  /*51f0*/  ISETP.GE.U32.AND P3, PT, R40, R5, PT ;  /* 0x000000052800720c */ /* 0x000fda0003f66070 */
[----:B------:R-:W-:Y:S01]  /*5200*/  @P3 IMAD.IADD R40, R40, 0x1, -R5 ;  /* 0x0000000128283824 */ /* 0x000fe200078e0a05 */
[----:B------:R-:W-:-:S04]  /*5210*/  @P3 IADD3 R42, R42, 0x1, RZ ;  /* 0x000000012a2a3810 */ /* 0x000fc80007ffe0ff */
[----:B------:R-:W-:-:S13]  /*5220*/  ISETP.GE.U32.AND P2, PT, R40, R5, PT ;  /* 0x000000052800720c */ /* 0x000fda0003f46070 */
[----:B------:R-:W-:Y:S01]  /*5230*/  @P2 VIADD R42, R42, 0x1 ;  /* 0x000000012a2a2836 */ /* 0x000fe20000000000 */
[----:B------:R-:W-:-:S04]  /*5240*/  @!P0 LOP3.LUT R42, RZ, R5, RZ, 0x33, !PT ;  /* 0x00000005ff2a8212 */ /* 0x000fc800078e33ff */
[----:B------:R-:W-:-:S05]  /*5250*/  IADD3 R40, -R42, RZ, RZ ;  /* 0x000000ff2a287210 */ /* 0x000fca0007ffe1ff */
[----:B------:R-:W-:Y:S02]  /*5260*/  IMAD R68, R5, R40, R68 ;  /* 0x0000002805447224 */ /* 0x000fe400078e0244 */
.L_x_38:
[----:B------:R-:W-:Y:S05]  /*5270*/  BSYNC B0 ;  /* 0x0000000000007941 */ /* 0x000fea0003800000 */
.L_x_36:
[----:B------:R-:W-:Y:S01]  /*5280*/  ULDC.64 UR4, c[0x0][0x210] ;  /* 0x0000840000047ab9 */ /* 0x000fe20000000a00 */
[--C-:B------:R-:W-:Y:S01]  /*5290*/  SHF.R.U64 R43, R68, 0x3, R41.reuse ;  /* 0x00000003442b7819 */ /* 0x100fe20000001229 */
[----:B------:R-:W-:Y:S01]  /*52a0*/  BSSY B0, `(.L_x_39) ;  /* 0x0000037000007945 */ /* 0x000fe20003800000 */
[----:B------:R-:W-:Y:S02]  /*52b0*/  ISETP.GE.AND P0, PT, R36, UR5, PT ;  /* 0x0000000524007c0c */ /* 0x000fe4000bf06270 */
[----:B------:R-:W-:Y:S02]  /*52c0*/  ISETP.LE.U32.AND P2, PT, R42, R43, PT ;  /* 0x0000002b2a00720c */ /* 0x000fe40003f43070 */
[----:B------:R-:W-:Y:S02]  /*52d0*/  SHF.R.U32.HI R41, RZ, 0x3, R41 ;  /* 0x00000003ff297819 */ /* 0x000fe40000011629 */
[----:B------:R-:W-:Y:S01]  /*52e0*/  ISETP.LT.AND P3, PT, R38, UR4, !P0 ;  /* 0x0000000426007c0c */ /* 0x000fe2000c761270 */
[----:B------:R-:W-:Y:S01]  /*52f0*/  ULDC.64 UR4, c[0x0][0x2f8] ;  /* 0x0000be0000047ab9 */ /* 0x000fe20000000a00 */
[----:B------:R-:W-:-:S04]  /*5300*/  SHF.R.S32.HI R42, RZ, 0x1f, R42 ;  /* 0x0000001fff2a7819 */ /* 0x000fc8000001142a */
[----:B------:R-:W-:Y:S02]  /*5310*/  ISETP.LE.U32.AND.EX P3, PT, R42, R41, P3, P2 ;  /* 0x000000292a00720c */ /* 0x000fe40001f63120 */
[----:B------:R-:W-:-:S04]  /*5320*/  IADD3 R52, P2, R66, UR4, RZ ;  /* 0x0000000442347c10 */ /* 0x000fc8000ff5e0ff */
[----:B------:R-:W-:Y:S02]  /*5330*/  IADD3.X R53, R67, UR5, RZ, P2, !PT ;  /* 0x0000000543357c10 */ /* 0x000fe400097fe4ff */
[----:B------:R-:W-:-:S05]  /*5340*/  IADD3 R60, P2, -R20, R52, RZ ;  /* 0x00000034143c7210 */ /* 0x000fca0007f5e1ff */
[----:B------:R-:W-:Y:S01]  /*5350*/  IMAD.X R61, R53, 0x1, ~R21, P2 ;  /* 0x00000001353d7824 */ /* 0x000fe200010e0e15 */
[----:B------:R1:W-:Y:S04]  /*5360*/  @P3 STG.E.64 desc[UR20][R66.64], R70 ;  /* 0x0000004642003986 */ /* 0x0003e8000c101b14 */
        /* <DEDUP_REMOVED lines=9> */
[----:B-1---5:R-:W-:Y:S05]  /*5400*/  CALL.REL.NOINC `($__internal_0_$__cuda_sm20_div_u64) ;  /* 0x0000004c00907944 */ /* 0x022fea0003c00000 */
[----:B------:R-:W-:Y:S01]  /*5410*/  IADD3 R42, P2, RZ, -R41, RZ ;  /* 0x80000029ff2a7210 */ /* 0x000fe20007f5e0ff */
[----:B------:R-:W-:Y:S02]  /*5420*/  ULDC.64 UR4, c[0x0][0x2f0] ;  /* 0x0000bc0000047ab9 */ /* 0x000fe40000000a00 */
[----:B------:R-:W-:Y:S02]  /*5430*/  MOV R5, UR4 ;  /* 0x0000000400057c02 */ /* 0x000fe40008000f00 */
[----:B------:R-:W-:Y:S02]  /*5440*/  IADD3.X R40, RZ, ~R40, RZ, P2, !PT ;  /* 0x80000028ff287210 */ /* 0x000fe400017fe4ff */
[----:B------:R-:W-:Y:S01]  /*5450*/  MOV R39, UR5 ;  /* 0x0000000500277c02 */ /* 0x000fe20008000f00 */
[----:B------:R-:W-:-:S04]  /*5460*/  IMAD.WIDE.U32 R60, R42, R5, R60 ;  /* 0x000000052a3c7225 */ /* 0x000fc800078e003c */
[----:B------:R-:W-:-:S04]  /*5470*/  IMAD R40, R40, R5, RZ ;  /* 0x0000000528287224 */ /* 0x000fc800078e02ff */
[----:B------:R-:W-:Y:S01]  /*5480*/  IMAD R40, R42, R39, R40 ;  /* 0x000000272a287224 */ /* 0x000fe200078e0228 */
[----:B------:R-:W-:-:S04]  /*5490*/  MOV R42, R41 ;  /* 0x00000029002a7202 */ /* 0x000fc80000000f00 */
[----:B------:R-:W-:Y:S01]  /*54a0*/  IADD3 R41, R40, R61, RZ ;  /* 0x0000003d28297210 */ /* 0x000fe20007ffe0ff */
[----:B------:R-:W-:Y:S05]  /*54b0*/  BRA `(.L_x_41) ;  /* 0x0000000000547947 */ /* 0x000fea0003800000 */
.L_x_40:
[----:B------:R-:W2:Y:S01]  /*54c0*/  I2F.U32.RP R44, R5 ;  /* 0x00000005002c7306 */ /* 0x000ea20000209000 */
[----:B------:R-:W-:Y:S01]  /*54d0*/  IMAD.MOV.U32 R42, RZ, RZ, RZ ;  /* 0x000000ffff2a7224 */ /* 0x000fe200078e00ff */
[----:B------:R-:W-:-:S06]  /*54e0*/  ISETP.NE.U32.AND P2, PT, R5, RZ, PT ;  /* 0x000000ff0500720c */ /* 0x000fcc0003f45070 */
[----:B--2---:R-:W2:Y:S02]  /*54f0*/  MUFU.RCP R43, R44 ;  /* 0x0000002c002b7308 */ /* 0x004ea40000001000 */
[----:B--2---:R-:W-:-:S06]  /*5500*/  IADD3 R43, R43, 0xffffffe, RZ ;  /* 0x0ffffffe2b2b7810 */ /* 0x004fcc0007ffe0ff */
[----:B------:R-:W2:Y:S02]  /*5510*/  F2I.FTZ.U32.TRUNC.NTZ R43, R43 ;  /* 0x0000002b002b7305 */ /* 0x000ea4000021f000 */
[----:B--2---:R-:W-:-:S05]  /*5520*/  IADD3 R40, RZ, -R43, RZ ;  /* 0x8000002bff287210 */ /* 0x004fca0007ffe0ff */
[----:B------:R-:W-:-:S04]  /*5530*/  IMAD R40, R40, R5, RZ ;  /* 0x0000000528287224 */ /* 0x000fc800078e02ff */
[----:B------:R-:W-:-:S06]  /*5540*/  IMAD.HI.U32 R41, R43, R40, R42 ;  /* 0x000000282b297227 */ /* 0x000fcc00078e002a */
[----:B------:R-:W-:-:S04]  /*5550*/  IMAD.HI.U32 R42, R41, R60, RZ ;  /* 0x0000003c292a7227 */ /* 0x000fc800078e00ff */
[----:B------:R-:W-:Y:S01]  /*5560*/  IMAD.MOV.U32 R41, RZ, RZ, RZ ;  /* 0x000000ffff297224 */ /* 0x000fe200078e00ff */
        /* <DEDUP_REMOVED lines=10> */
.L_x_41:
[----:B------:R-:W-:Y:S05]  /*5610*/  BSYNC B0 ;  /* 0x0000000000007941 */ /* 0x000fea0003800000 */
.L_x_39:
[--C-:B------:R-:W-:Y:S01]  /*5620*/  SHF.R.U64 R43, R60, 0x3, R41.reuse ;  /* 0x000000033c2b7819 */ /* 0x100fe20000001229 */
[----:B------:R-:W-:Y:S01]  /*5630*/  VIADD R40, R38, 0x1 ;  /* 0x0000000126287836 */ /* 0x000fe20000000000 */
[----:B------:R-:W-:Y:S01]  /*5640*/  ULDC UR4, c[0x0][0x210] ;  /* 0x0000840000047ab9 */ /* 0x000fe20000000800 */
[----:B------:R-:W-:Y:S01]  /*5650*/  SHF.R.U32.HI R41, RZ, 0x3, R41 ;  /* 0x00000003ff297819 */ /* 0x000fe20000011629 */
[----:B------:R-:W-:Y:S01]  /*5660*/  BSSY B0, `(.L_x_42) ;  /* 0x0000036000007945 */ /* 0x000fe20003800000 */
[----:B------:R-:W-:Y:S02]  /*5670*/  ISETP.LE.U32.AND P2, PT, R42, R43, PT ;  /* 0x0000002b2a00720c */ /* 0x000fe40003f43070 */
        /* <DEDUP_REMOVED lines=18> */
[----:B-12--5:R-:W-:Y:S05]  /*57a0*/  CALL.REL.NOINC `($__internal_0_$__cuda_sm20_div_u64) ;  /* 0x0000004800a87944 */ /* 0x026fea0003c00000 */
[----:B------:R-:W-:Y:S01]  /*57b0*/  IADD3 R10, P2, RZ, -R41, RZ ;  /* 0x80000029ff0a7210 */ /* 0x000fe20007f5e0ff */
[----:B------:R-:W-:Y:S02]  /*57c0*/  ULDC.64 UR4, c[0x0][0x2f0] ;  /* 0x0000bc0000047ab9 */ /* 0x000fe40000000a00 */
[----:B------:R-:W-:Y:S02]  /*57d0*/  MOV R5, UR4 ;  /* 0x0000000400057c02 */ /* 0x000fe40008000f00 */
[----:B------:R-:W-:Y:S02]  /*57e0*/  IADD3.X R40, RZ, ~R40, RZ, P2, !PT ;  /* 0x80000028ff287210 */ /* 0x000fe400017fe4ff */
[----:B------:R-:W-:Y:S01]  /*57f0*/  MOV R39, UR5 ;  /* 0x0000000500277c02 */ /* 0x000fe20008000f00 */
[----:B------:R-:W-:-:S04]  /*5800*/  IMAD.WIDE.U32 R68, R10, R5, R68 ;  /* 0x000000050a447225 */ /* 0x000fc800078e0044 */
[----:B------:R-:W-:Y:S02]  /*5810*/  IMAD R11, R40, R5, RZ ;  /* 0x00000005280b7224 */ /* 0x000fe400078e02ff */
[----:B------:R-:W-:Y:S02]  /*5820*/  IMAD.MOV.U32 R40, RZ, RZ, R41 ;  /* 0x000000ffff287224 */ /* 0x000fe400078e0029 */
[----:B------:R-:W-:Y:S01]  /*5830*/  IMAD R11, R10, R39, R11 ;  /* 0x000000270a0b7224 */ /* 0x000fe200078e020b */
[----:B------:R-:W-:-:S03]  /*5840*/  MOV R10, R68 ;  /* 0x00000044000a7202 */ /* 0x000fc60000000f00 */
[----:B------:R-:W-:Y:S01]  /*5850*/  IMAD.IADD R11, R11, 0x1, R69 ;  /* 0x000000010b0b7824 */ /* 0x000fe200078e0245 */
[----:B------:R-:W-:Y:S05]  /*5860*/  BRA `(.L_x_44) ;  /* 0x0000000000547947 */ /* 0x000fea0003800000 */
.L_x_43:
[----:B------:R-:W3:Y:S01]  /*5870*/  I2F.U32.RP R42, R5 ;  /* 0x00000005002a7306 */ /* 0x000ee20000209000 */
[----:B------:R-:W-:Y:S01]  /*5880*/  IMAD.MOV.U32 R40, RZ, RZ, RZ ;  /* 0x000000ffff287224 */ /* 0x000fe200078e00ff */
[----:B------:R-:W-:-:S06]  /*5890*/  ISETP.NE.U32.AND P2, PT, R5, RZ, PT ;  /* 0x000000ff0500720c */ /* 0x000fcc0003f45070 */
[----:B---3--:R-:W3:Y:S02]  /*58a0*/  MUFU.RCP R41, R42 ;  /* 0x0000002a00297308 */ /* 0x008ee40000001000 */
[----:B---3--:R-:W-:-:S06]  /*58b0*/  IADD3 R41, R41, 0xffffffe, RZ ;  /* 0x0ffffffe29297810 */ /* 0x008fcc0007ffe0ff */
        /* <DEDUP_REMOVED lines=16> */
.L_x_44:
[----:B------:R-:W-:Y:S05]  /*59c0*/  BSYNC B0 ;  /* 0x0000000000007941 */ /* 0x000fea0003800000 */
.L_x_42:
        /* <DEDUP_REMOVED lines=25> */
[-C--:B------:R-:W-:Y:S01]  /*5b60*/  IADD3 R5, P2, RZ, -R41.reuse, RZ ;  /* 0x80000029ff057210 */ /* 0x080fe20007f5e0ff */
[----:B------:R-:W-:Y:S01]  /*5b70*/  ULDC.64 UR4, c[0x0][0x2f0] ;  /* 0x0000bc0000047ab9 */ /* 0x000fe20000000a00 */
[----:B------:R-:W-:Y:S02]  /*5b80*/  MOV R39, R41 ;  /* 0x0000002900277202 */ /* 0x000fe40000000f00 */
[----:B------:R-:W-:Y:S01]  /*5b90*/  IADD3.X R8, RZ, ~R40, RZ, P2, !PT ;  /* 0x80000028ff087210 */ /* 0x000fe200017fe4ff */
[----:B------:R-:W-:-:S04]  /*5ba0*/  IMAD.WIDE.U32 R52, R5, UR4, R52 ;  /* 0x0000000405347c25 */ /* 0x000fc8000f8e0034 */
[----:B------:R-:W-:-:S04]  /*5bb0*/  IMAD R8, R8, UR4, RZ ;  /* 0x0000000408087c24 */ /* 0x000fc8000f8e02ff */
[----:B------:R-:W-:-:S05]  /*5bc0*/  IMAD R8, R5, UR5, R8 ;  /* 0x0000000505087c24 */ /* 0x000fca000f8e0208 */
[----:B------:R-:W-:Y:S01]  /*5bd0*/  IADD3 R9, R8, R53, RZ ;  /* 0x0000003508097210 */ /* 0x000fe20007ffe0ff */
[----:B------:R-:W-:Y:S05]  /*5be0*/  BRA `(.L_x_47) ;  /* 0x0000000000547947 */ /* 0x000fea0003800000 */
.L_x_46:
[----:B------:R-:W2:Y:S01]  /*5bf0*/  I2F.U32.RP R40, R5 ;  /* 0x0000000500287306 */ /* 0x000ea20000209000 */
[----:B------:R-:W-:Y:S01]  /*5c00*/  IMAD.MOV.U32 R42, RZ, RZ, RZ ;  /* 0x000000ffff2a7224 */ /* 0x000fe200078e00ff */
[----:B------:R-:W-:-:S06]  /*5c10*/  ISETP.NE.U32.AND P2, PT, R5, RZ, PT ;  /* 0x000000ff0500720c */ /* 0x000fcc0003f45070 */
[----:B--2---:R-:W2:Y:S02]  /*5c20*/  MUFU.RCP R9, R40 ;  /* 0x0000002800097308 */ /* 0x004ea40000001000 */
[----:B--2---:R-:W-:-:S06]  /*5c30*/  IADD3 R9, R9, 0xffffffe, RZ ;  /* 0x0ffffffe09097810 */ /* 0x004fcc0007ffe0ff */
[----:B------:R-:W2:Y:S02]  /*5c40*/  F2I.FTZ.U32.TRUNC.NTZ R43, R9 ;  /* 0x00000009002b7305 */ /* 0x000ea4000021f000 */
[----:B--2---:R-:W-:Y:S01]  /*5c50*/  IADD3 R8, RZ, -R43, RZ ;  /* 0x8000002bff087210 */ /* 0x004fe20007ffe0ff */
[----:B------:R-:W-:-:S04]  /*5c60*/  IMAD.MOV.U32 R9, RZ, RZ, RZ ;  /* 0x000000ffff097224 */ /* 0x000fc800078e00ff */
        /* <DEDUP_REMOVED lines=13> */
.L_x_47:
[----:B------:R-:W-:Y:S05]  /*5d40*/  BSYNC B0 ;  /* 0x0000000000007941 */ /* 0x000fea0003800000 */
.L_x_45:
[----:B------:R-:W-:Y:S01]  /*5d50*/  VIADD R5, R38, 0x3 ;  /* 0x0000000326057836 */ /* 0x000fe20000000000 */
[--C-:B------:R-:W-:Y:S01]  /*5d60*/  SHF.R.U64 R52, R52, 0x3, R9.reuse ;  /* 0x0000000334347819 */ /* 0x100fe20000001209 */
[----:B------:R-:W-:Y:S01]  /*5d70*/  ULDC UR6, c[0x0][0x210] ;  /* 0x0000840000067ab9 */ /* 0x000fe20000000800 */
[----:B------:R-:W-:Y:S02]  /*5d80*/  SHF.R.U32.HI R9, RZ, 0x3, R9 ;  /* 0x00000003ff097819 */ /* 0x000fe40000011609 */
[----:B------:R-:W-:Y:S02]  /*5d90*/  ISETP.LE.U32.AND P2, PT, R39, R52, PT ;  /* 0x000000342700720c */ /* 0x000fe40003f43070 */
[----:B------:R-:W-:Y:S02]  /*5da0*/  ISETP.LT.AND P0, PT, R5, UR6, !P0 ;  /* 0x0000000605007c0c */ /* 0x000fe4000c701270 */
[----:B------:R-:W-:-:S04]  /*5db0*/  SHF.R.S32.HI R8, RZ, 0x1f, R39 ;  /* 0x0000001fff087819 */ /* 0x000fc80000011427 */
[----:B------:R-:W-:-:S13]  /*5dc0*/  ISETP.LE.U32.AND.EX P0, PT, R8, R9, P0, P2 ;  /* 0x000000090800720c */ /* 0x000fda0000703120 */
[----:B------:R-:W-:Y:S05]  /*5dd0*/  @!P0 BRA `(.L_x_48) ;  /* 0x00000000005c8947 */ /* 0x000fea0003800000 */
[----:B------:R2:W-:Y:S01]  /*5de0*/  STG.E.64 desc[UR20][R10.64], R6 ;  /* 0x000000060a007986 */ /* 0x0005e2000c101b14 */
[----:B------:R-:W-:Y:S05]  /*5df0*/  BRA `(.L_x_48) ;  /* 0x0000000000547947 */ /* 0x000fea0003800000 */
.L_x_35:
[----:B------:R-:W-:Y:S01]  /*5e00*/  ULDC UR7, c[0x0][0x214] ;  /* 0x0000850000077ab9 */ /* 0x000fe20000000800 */
[----:B------:R-:W-:Y:S01]  /*5e10*/  ULDC.64 UR4, c[0x0][0x2f8] ;  /* 0x0000be0000047ab9 */ /* 0x000fe20000000a00 */
[----:B------:R-:W-:Y:S01]  /*5e20*/  ISETP.GE.AND P0, PT, R36, UR7, PT ;  /* 0x0000000724007c0c */ /* 0x000fe2000bf06270 */
[----:B------:R-:W-:Y:S01]  /*5e30*/  VIADD R40, R38, 0x1 ;  /* 0x0000000126287836 */ /* 0x000fe20000000000 */
[----:B------:R-:W-:Y:S01]  /*5e40*/  IADD3 R42, P2, R66, UR4, RZ ;  /* 0x00000004422a7c10 */ /* 0x000fe2000ff5e0ff */
[C---:B------:R-:W-:Y:S01]  /*5e50*/  VIADD R5, R38.reuse, 0x2 ;  /* 0x0000000226057836 */ /* 0x040fe20000000000 */
[----:B------:R-:W-:Y:S02]  /*5e60*/  ISETP.LT.AND P4, PT, R38, UR6, !P0 ;  /* 0x0000000626007c0c */ /* 0x000fe4000c781270 */
[----:B------:R-:W-:Y:S02]  /*5e70*/  ISETP.LT.AND P3, PT, R40, UR6, !P0 ;  /* 0x0000000628007c0c */ /* 0x000fe4000c761270 */
[----:B------:R-:W-:-:S02]  /*5e80*/  IADD3.X R43, R67, UR5, RZ, P2, !PT ;  /* 0x00000005432b7c10 */ /* 0x000fc400097fe4ff */
[----:B------:R-:W-:Y:S02]  /*5e90*/  IADD3 R40, P6, R42, UR4, RZ ;  /* 0x000000042a287c10 */ /* 0x000fe4000ffde0ff */
[----:B------:R-:W-:Y:S02]  /*5ea0*/  ISETP.LT.AND P2, PT, R5, UR6, !P0 ;  /* 0x0000000605007c0c */ /* 0x000fe4000c741270 */
[----:B------:R-:W-:Y:S02]  /*5eb0*/  ISETP.LT.AND P0, PT, R39, UR6, !P0 ;  /* 0x0000000627007c0c */ /* 0x000fe4000c701270 */
[----:B------:R-:W-:Y:S01]  /*5ec0*/  IADD3.X R41, R43, UR5, RZ, P6, !PT ;  /* 0x000000052b297c10 */ /* 0x000fe2000b7fe4ff */
[----:B------:R-:W-:Y:S01]  /*5ed0*/  @P4 IMAD.MOV.U32 R46, RZ, RZ, R66 ;  /* 0x000000ffff2e4224 */ /* 0x000fe200078e0042 */
[----:B------:R-:W-:Y:S01]  /*5ee0*/  IADD3 R44, P6, R40, UR4, RZ ;  /* 0x00000004282c7c10 */ /* 0x000fe2000ffde0ff */
[----:B------:R-:W-:-:S03]  /*5ef0*/  @P4 IMAD.MOV.U32 R47, RZ, RZ, R67 ;  /* 0x000000ffff2f4224 */ /* 0x000fc600078e0043 */
[----:B------:R-:W-:Y:S02]  /*5f00*/  IADD3.X R45, R41, UR5, RZ, P6, !PT ;  /* 0x00000005292d7c10 */ /* 0x000fe4000b7fe4ff */
[----:B------:R1:W-:Y:S04]  /*5f10*/  @P4 STG.E.64 desc[UR20][R46.64], R70 ;  /* 0x000000462e004986 */ /* 0x0003e8000c101b14 */
[----:B------:R1:W-:Y:S04]  /*5f20*/  @P3 STG.E.64 desc[UR20][R42.64], R10 ;  /* 0x0000000a2a003986 */ /* 0x0003e8000c101b14 */
[----:B------:R1:W-:Y:S04]  /*5f30*/  @P2 STG.E.64 desc[UR20][R40.64], R8 ;  /* 0x0000000828002986 */ /* 0x0003e8000c101b14 */
[----:B------:R1:W-:Y:S02]  /*5f40*/  @P0 STG.E.64 desc[UR20][R44.64], R6 ;  /* 0x000000062c000986 */ /* 0x0003e4000c101b14 */
.L_x_48:
[----:B------:R-:W-:Y:S05]  /*5f50*/  BSYNC B1 ;  /* 0x0000000000017941 */ /* 0x000fea0003800000 */
.L_x_34:
[----:B------:R-:W-:Y:S01]  /*5f60*/  ULDC.64 UR4, c[0x0][0x310] ;  /* 0x0000c40000047ab9 */ /* 0x000fe20000000a00 */
[----:B------:R-:W-:Y:S01]  /*5f70*/  BSSY B1, `(.L_x_49) ;  /* 0x00000ec000017945 */ /* 0x000fe20003800000 */
[----:B-12---:R-:W-:-:S04]  /*5f80*/  IADD3 R6, P0, R66, UR4, RZ ;  /* 0x0000000442067c10 */ /* 0x006fc8000ff1e0ff */
[----:B------:R-:W-:Y:S01]  /*5f90*/  IADD3.X R7, R67, UR5, RZ, P0, !PT ;  /* 0x0000000543077c10 */ /* 0x000fe200087fe4ff */
[----:B------:R-:W-:Y:S08]  /*5fa0*/  @!P1 BRA `(.L_x_50) ;  /* 0x0000000c00549947 */ /* 0x000ff00003800000 */
        /* <DEDUP_REMOVED lines=11> */
[----:B-----5:R-:W-:Y:S05]  /*6060*/  CALL.REL.NOINC `($__internal_0_$__cuda_sm20_div_u64) ;  /* 0x0000004000787944 */ /* 0x020fea0003c00000 */
[----:B------:R-:W-:-:S04]  /*6070*/  IADD3 R5, P0, RZ, -R41, RZ ;  /* 0x80000029ff057210 */ /* 0x000fc80007f1e0ff */
[----:B------:R-:W-:Y:S01]  /*6080*/  IADD3.X R11, RZ, ~R40, RZ, P0, !PT ;  /* 0x80000028ff0b7210 */ /* 0x000fe200007fe4ff */
[----:B------:R-:W-:-:S04]  /*6090*/  IMAD.WIDE.U32 R8, R34, R5, R8 ;  /* 0x0000000522087225 */ /* 0x000fc800078e0008 */
[----:B------:R-:W-:-:S04]  /*60a0*/  IMAD R10, R11, R34, RZ ;  /* 0x000000220b0a7224 */ /* 0x000fc800078e02ff */
[----:B------:R-:W-:Y:S01]  /*60b0*/  IMAD R5, R0, R5, R10 ;  /* 0x0000000500057224 */ /* 0x000fe200078e020a */
[----:B------:R-:W-:-:S04]  /*60c0*/  MOV R10, R41 ;  /* 0x00000029000a7202 */ /* 0x000fc80000000f00 */
[----:B------:R-:W-:Y:S01]  /*60d0*/  IADD3 R9, R5, R9, RZ ;  /* 0x0000000905097210 */ /* 0x000fe20007ffe0ff */
[----:B------:R-:W-:Y:S05]  /*60e0*/  BRA `(.L_x_53) ;  /* 0x0000000000547947 */ /* 0x000fea0003800000 */
.L_x_52:
[----:B------:R-:W1:Y:S01]  /*60f0*/  I2F.U32.RP R11, R34 ;  /* 0x00000022000b7306 */ /* 0x000e620000209000 */
[----:B------:R-:W-:Y:S01]  /*6100*/  IMAD.MOV.U32 R40, RZ, RZ, RZ ;  /* 0x000000ffff287224 */ /* 0x000fe200078e00ff */
[----:B------:R-:W-:-:S06]  /*6110*/  ISETP.NE.U32.AND P0, PT, R34, RZ, PT ;  /* 0x000000ff2200720c */ /* 0x000fcc0003f05070 */
[----:B-1----:R-:W1:Y:S02]  /*6120*/  MUFU.RCP R9, R11 ;  /* 0x0000000b00097308 */ /* 0x002e640000001000 */
[----:B-1----:R-:W-:-:S06]  /*6130*/  IADD3 R9, R9, 0xffffffe, RZ ;  /* 0x0ffffffe09097810 */ /* 0x002fcc0007ffe0ff */
[----:B------:R-:W1:Y:S02]  /*6140*/  F2I.FTZ.U32.TRUNC.NTZ R41, R9 ;  /* 0x0000000900297305 */ /* 0x000e64000021f000 */
[----:B-1----:R-:W-:Y:S01]  /*6150*/  IADD3 R5, RZ, -R41, RZ ;  /* 0x80000029ff057210 */ /* 0x002fe20007ffe0ff */
        /* <DEDUP_REMOVED lines=14> */
.L_x_53:
[----:B------:R-:W-:Y:S05]  /*6240*/  BSYNC B0 ;  /* 0x0000000000007941 */ /* 0x000fea0003800000 */
.L_x_51:
[----:B------:R-:W-:Y:S01]  /*6250*/  ULDC.64 UR4, c[0x0][0x210] ;  /* 0x0000840000047ab9 */ /* 0x000fe20000000a00 */
[--C-:B------:R-:W-:Y:S02]  /*6260*/  SHF.R.U64 R5, R8, 0x3, R9.reuse ;  /* 0x0000000308057819 */ /* 0x100fe40000001209 */
[----:B------:R-:W-:Y:S02]  /*6270*/  ISETP.GE.AND P0, PT, R36, UR5, PT ;  /* 0x0000000524007c0c */ /* 0x000fe4000bf06270 */
[----:B------:R-:W-:Y:S02]  /*6280*/  ISETP.LE.U32.AND P2, PT, R10, R5, PT ;  /* 0x000000050a00720c */ /* 0x000fe40003f43070 */
[----:B------:R-:W-:Y:S02]  /*6290*/  SHF.R.U32.HI R9, RZ, 0x3, R9 ;  /* 0x00000003ff097819 */ /* 0x000fe40000011609 */
[----:B------:R-:W-:Y:S02]  /*62a0*/  ISETP.LT.AND P3, PT, R4, UR4, !P0 ;  /* 0x0000000404007c0c */ /* 0x000fe4000c761270 */
[----:B------:R-:W-:-:S04]  /*62b0*/  SHF.R.S32.HI R10, RZ, 0x1f, R10 ;  /* 0x0000001fff0a7819 */ /* 0x000fc8000001140a */
[----:B------:R-:W-:-:S13]  /*62c0*/  ISETP.LE.U32.AND.EX P2, PT, R10, R9, P3, P2 ;  /* 0x000000090a00720c */ /* 0x000fda0001f43120 */
[----:B------:R1:W4:Y:S01]  /*62d0*/  @P2 LDG.E.LTC128B.64 R32, desc[UR20][R24.64] ;  /* 0x0000001418202981 */ /* 0x000322000c1e1b20 */
[----:B------:R-:W-:Y:S01]  /*62e0*/  IADD3 R10, P2, R22, R24, RZ ;  /* 0x00000018160a7210 */ /* 0x000fe20007f5e0ff */
[----:B------:R-:W-:Y:S04]  /*62f0*/  BSSY B0, `(.L_x_54) ;  /* 0x000002a000007945 */ /* 0x000fe80003800000 */
[----:B------:R-:W-:Y:S01]  /*6300*/  IMAD.X R11, R23, 0x1, R25, P2 ;  /* 0x00000001170b7824 */ /* 0x000fe200010e0619 */
        /* <DEDUP_REMOVED lines=19> */
.L_x_55:
        /* <DEDUP_REMOVED lines=21> */
.L_x_56:
[----:B------:R-:W-:Y:S05]  /*6590*/  BSYNC B0 ;  /* 0x0000000000007941 */ /* 0x000fea0003800000 */
.L_x_54:
[--C-:B------:R-:W-:Y:S01]  /*65a0*/  SHF.R.U64 R5, R8, 0x3, R9.reuse ;  /* 0x0000000308057819 */ /* 0x100fe20000001209 */
[----:B------:R-:W-:Y:S01]  /*65b0*/  VIADD R8, R38, 0x9 ;  /* 0x0000000926087836 */ /* 0x000fe20000000000 */
[----:B------:R-:W-:Y:S01]  /*65c0*/  ULDC UR4, c[0x0][0x210] ;  /* 0x0000840000047ab9 */ /* 0x000fe20000000800 */
[----:B------:R-:W-:Y:S02]  /*65d0*/  SHF.R.U32.HI R9, RZ, 0x3, R9 ;  /* 0x00000003ff097819 */ /* 0x000fe40000011609 */
[----:B------:R-:W-:Y:S02]  /*65e0*/  ISETP.LE.U32.AND P2, PT, R24, R5, PT ;  /* 0x000000051800720c */ /* 0x000fe40003f43070 */
        /* <DEDUP_REMOVED lines=27> */
.L_x_58:
        /* <DEDUP_REMOVED lines=20> */
.L_x_59:
[----:B------:R-:W-:Y:S05]  /*68e0*/  BSYNC B0 ;  /* 0x0000000000007941 */ /* 0x000fea0003800000 */
.L_x_57:
        /* <DEDUP_REMOVED lines=32> */
.L_x_61:
        /* <DEDUP_REMOVED lines=8> */
[----:B------:R-:W-:-:S04]  /*6b70*/  IMAD.HI.U32 R5, R11, R0, R10 ;  /* 0x000000000b057227 */ /* 0x000fc800078e000a */
[----:B------:R-:W-:Y:S02]  /*6b80*/  IMAD.MOV.U32 R0, RZ, RZ, RZ ;  /* 0x000000ffff007224 */ /* 0x000fe400078e00ff */
        /* <DEDUP_REMOVED lines=11> */
.L_x_62:
[----:B------:R-:W-:Y:S05]  /*6c40*/  BSYNC B0 ;  /* 0x0000000000007941 */ /* 0x000fea0003800000 */
.L_x_60:
        /* <DEDUP_REMOVED lines=8> */
[----:B------:R-:W-:Y:S05]  /*6cd0*/  @!P2 BRA `(.L_x_63) ;  /* 0x000000000054a947 */ /* 0x000fea0003800000 */
[----:B------:R2:W4:Y:S01]  /*6ce0*/  LDG.E.LTC128B.64 R26, desc[UR20][R22.64] ;  /* 0x00000014161a7981 */ /* 0x000522000c1e1b20 */
[----:B------:R-:W-:Y:S05]  /*6cf0*/  BRA `(.L_x_63) ;  /* 0x00000000004c7947 */ /* 0x000fea0003800000 */
.L_x_50:
[----:B------:R-:W-:Y:S01]  /*6d00*/  ULDC UR4, c[0x0][0x214] ;  /* 0x0000850000047ab9 */ /* 0x000fe20000000800 */
[----:B------:R-:W-:Y:S01]  /*6d10*/  VIADD R0, R38, 0x9 ;  /* 0x0000000926007836 */ /* 0x000fe20000000000 */
[----:B------:R-:W-:Y:S01]  /*6d20*/  IADD3 R8, P6, R22, R24, RZ ;  /* 0x0000001816087210 */ /* 0x000fe20007fde0ff */
[----:B------:R-:W-:Y:S01]  /*6d30*/  VIADD R2, R38, 0xa ;  /* 0x0000000a26027836 */ /* 0x000fe20000000000 */
[----:B------:R-:W-:Y:S02]  /*6d40*/  ISETP.GE.AND P4, PT, R36, UR4, PT ;  /* 0x0000000424007c0c */ /* 0x000fe4000bf86270 */
[----:B------:R-:W-:Y:S01]  /*6d50*/  IADD3 R10, P0, R22, R8, RZ ;  /* 0x00000008160a7210 */ /* 0x000fe20007f1e0ff */
[C---:B------:R-:W-:Y:S01]  /*6d60*/  IMAD.X R9, R23.reuse, 0x1, R25, P6 ;  /* 0x0000000117097824 */ /* 0x040fe200030e0619 */
[----:B------:R-:W-:Y:S01]  /*6d70*/  ISETP.LT.AND P2, PT, R0, UR6, !P4 ;  /* 0x0000000600007c0c */ /* 0x000fe2000e741270 */
[----:B------:R-:W-:Y:S01]  /*6d80*/  VIADD R0, R38, 0xb ;  /* 0x0000000b26007836 */ /* 0x000fe20000000000 */
[----:B------:R-:W-:Y:S01]  /*6d90*/  ISETP.LT.AND P3, PT, R4, UR6, !P4 ;  /* 0x0000000604007c0c */ /* 0x000fe2000e761270 */
[----:B------:R-:W-:Y:S01]  /*6da0*/  IMAD.X R11, R23, 0x1, R9, P0 ;  /* 0x00000001170b7824 */ /* 0x000fe200000e0609 */
[----:B------:R-:W-:-:S02]  /*6db0*/  ISETP.LT.AND P0, PT, R2, UR6, !P4 ;  /* 0x0000000602007c0c */ /* 0x000fc4000e701270 */
[----:B------:R-:W-:Y:S02]  /*6dc0*/  ISETP.LT.AND P4, PT, R0, UR6, !P4 ;  /* 0x0000000600007c0c */ /* 0x000fe4000e781270 */
[----:B------:R-:W-:-:S05]  /*6dd0*/  IADD3 R22, P6, R22, R10, RZ ;  /* 0x0000000a16167210 */ /* 0x000fca0007fde0ff */
[----:B------:R-:W-:Y:S01]  /*6de0*/  IMAD.X R23, R23, 0x1, R11, P6 ;  /* 0x0000000117177824 */ /* 0x000fe200030e060b */
[----:B------:R1:W4:Y:S04]  /*6df0*/  @P2 LDG.E.LTC128B.64 R30, desc[UR20][R8.64] ;  /* 0x00000014081e2981 */ /* 0x000328000c1e1b20 */
[----:B------:R1:W4:Y:S04]  /*6e00*/  @P3 LDG.E.LTC128B.64 R32, desc[UR20][R24.64] ;  /* 0x0000001418203981 */ /* 0x000328000c1e1b20 */
[----:B------:R1:W4:Y:S04]  /*6e10*/  @P0 LDG.E.LTC128B.64 R28, desc[UR20][R10.64] ;  /* 0x000000140a1c0981 */ /* 0x000328000c1e1b20 */
[----:B------:R1:W4:Y:S02]  /*6e20*/  @P4 LDG.E.LTC128B.64 R26, desc[UR20][R22.64] ;  /* 0x00000014161a4981 */ /* 0x000324000c1e1b20 */
.L_x_63:
[----:B------:R-:W-:Y:S05]  /*6e30*/  BSYNC B1 ;  /* 0x0000000000017941 */ /* 0x000fea0003800000 */
.L_x_49:
[----:B------:R-:W-:Y:S06]  /*6e40*/  BAR.SYNC.DEFER_BLOCKING 0x0 ;  /* 0x0000000000007b1d */ /* 0x000fec0000010000 */
[----:B-----5:R-:W-:Y:S04]  /*6e50*/  STS.128 [R37], R16 ;  /* 0x0000001025007388 */ /* 0x020fe80000000c00 */
[----:B------:R-:W-:Y:S01]  /*6e60*/  STS.128 [R37+0x40], R12 ;  /* 0x0000400c25007388 */ /* 0x000fe20000000c00 */
[----:B------:R-:W-:Y:S06]  /*6e70*/  BAR.SYNC.DEFER_BLOCKING 0x0 ;  /* 0x0000000000007b1d */ /* 0x000fec0000010000 */
[----:B------:R-:W3:Y:S04]  /*6e80*/  LDS.64 R2, [R35+UR8] ;  /* 0x0000000823027984 */ /* 0x000ee80008000a00 */
[----:B-1----:R-:W1:Y:S04]  /*6e90*/  LDS.64 R8, [R35+UR8+0x120] ;  /* 0x0001200823087984 */ /* 0x002e680008000a00 */
[----:B------:R-:W1:Y:S04]  /*6ea0*/  LDS.64 R10, [R35+UR8+0x240] ;  /* 0x00024008230a7984 */ /* 0x000e680008000a00 */
[----:B--2---:R-:W2:Y:S01]  /*6eb0*/  LDS.64 R22, [R35+UR8+0x360] ;  /* 0x0003600823167984 */ /* 0x004ea20008000a00 */
[----:B---3--:R-:W-:-:S02]  /*6ec0*/  DMUL R2, R2, R64 ;  /* 0x0000004002027228 */ /* 0x008fc40000000000 */
[-C--:B-1----:R-:W-:Y:S02]  /*6ed0*/  DMUL R8, R8, R64.reuse ;  /* 0x0000004008087228 */ /* 0x082fe40000000000 */
[----:B------:R-:W-:-:S04]  /*6ee0*/  DMUL R10, R10, R64 ;  /* 0x000000400a0a7228 */ /* 0x000fc80000000000 */
[----:B----4-:R-:W-:Y:S02]  /*6ef0*/  DFMA R2, R32, R62, R2 ;  /* 0x0000003e2002722b */ /* 0x010fe40000000002 */
[----:B--2---:R-:W-:Y:S02]  /*6f00*/  DMUL R64, R22, R64 ;  /* 0x0000004016407228 */ /* 0x004fe40000000000 */
[-C--:B------:R-:W-:Y:S02]  /*6f10*/  DFMA R8, R30, R62.reuse, R8 ;  /* 0x0000003e1e08722b */ /* 0x080fe40000000008 */
[----:B------:R-:W-:-:S04]  /*6f20*/  DFMA R10, R28, R62, R10 ;  /* 0x0000003e1c0a722b */ /* 0x000fc8000000000a */
[----:B------:R-:W-:Y:S01]  /*6f30*/  DFMA R62, R26, R62, R64 ;  /* 0x0000003e1a3e722b */ /* 0x000fe20000000040 */
[----:B------:R-:W-:Y:S10]  /*6f40*/  @!P1 BRA `(.L_x_64) ;  /* 0x0000000c00a89947 */ /* 0x000ff40003800000 */
[----:B------:R-:W-:Y:S01]  /*6f50*/  IADD3 R12, P0, -R20, R6, RZ ;  /* 0x00000006140c7210 */ /* 0x000fe20007f1e1ff */
[----:B------:R-:W-:Y:S01]  /*6f60*/  ULDC UR4, c[0x0][0x2f4] ;  /* 0x0000bd0000047ab9 */ /* 0x000fe20000000800 */
[----:B------:R-:W-:Y:S01]  /*6f70*/  BSSY B0, `(.L_x_65) ;  /* 0x0000030000007945 */ /* 0x000fe20003800000 */
[----:B------:R-:W-:Y:S02]  /*6f80*/  IMAD.U32 R17, RZ, RZ, UR4 ;  /* 0x00000004ff117e24 */ /* 0x000fe4000f8e00ff */
[----:B------:R-:W-:-:S05]  /*6f90*/  IMAD.X R13, R7, 0x1, ~R21, P0 ;  /* 0x00000001070d7824 */ /* 0x000fca00000e0e15 */
        /* <DEDUP_REMOVED lines=9> */
[----:B------:R-:W-:Y:S05]  /*7030*/  CALL.REL.NOINC `($__internal_0_$__cuda_sm20_div_u64) ;  /* 0x0000003000847944 */ /* 0x000fea0003c00000 */
        /* <DEDUP_REMOVED lines=12> */
.L_x_66:
        /* <DEDUP_REMOVED lines=8> */
[----:B-1----:R-:W-:Y:S01]  /*7180*/  IMAD R13, R19, R15, RZ ;  /* 0x0000000f130d7224 */ /* 0x002fe200078e02ff */
[----:B------:R-:W-:-:S04]  /*7190*/  MOV R5, RZ ;  /* 0x000000ff00057202 */ /* 0x000fc80000000f00 */
[----:B------:R-:W-:-:S05]  /*71a0*/  IADD3 R13, -R13, RZ, RZ ;  /* 0x000000ff0d0d7210 */ /* 0x000fca0007ffe1ff */
        /* <DEDUP_REMOVED lines=12> */
.L_x_67:
[----:B------:R-:W-:Y:S05]  /*7270*/  BSYNC B0 ;  /* 0x0000000000007941 */ /* 0x000fea0003800000 */
.L_x_65:
        /* <DEDUP_REMOVED lines=24> */
[----:B-1----:R-:W-:Y:S05]  /*7400*/  CALL.REL.NOINC `($__internal_0_$__cuda_sm20_div_u64) ;  /* 0x0000002c00907944 */ /* 0x002fea0003c00000 */
        /* <DEDUP_REMOVED lines=12> */
.L_x_69:
[----:B-1----:R-:W1:Y:S01]  /*74d0*/  I2F.U32.RP R6, R15 ;  /* 0x0000000f00067306 */ /* 0x002e620000209000 */
        /* <DEDUP_REMOVED lines=19> */
.L_x_70:
[----:B------:R-:W-:Y:S05]  /*7610*/  BSYNC B0 ;  /* 0x0000000000007941 */ /* 0x000fea0003800000 */
.L_x_68:
        /* <DEDUP_REMOVED lines=37> */
.L_x_72:
        /* <DEDUP_REMOVED lines=20> */
.L_x_73:
[----:B------:R-:W-:Y:S05]  /*79b0*/  BSYNC B0 ;  /* 0x0000000000007941 */ /* 0x000fea0003800000 */
.L_x_71:
        /* <DEDUP_REMOVED lines=26> */
[----:B------:R-:W-:-:S03]  /*7b60*/  ULDC.64 UR4, c[0x0][0x2f0] ;  /* 0x0000bc0000047ab9 */ /* 0x000fc60000000a00 */
[----:B------:R-:W-:Y:S01]  /*7b70*/  IADD3.X R0, RZ, ~R40, RZ, P1, !PT ;  /* 0x80000028ff007210 */ /* 0x000fe20000ffe4ff */
[----:B------:R-:W-:-:S04]  /*7b80*/  IMAD.WIDE.U32 R20, R3, UR4, R20 ;  /* 0x0000000403147c25 */ /* 0x000fc8000f8e0014 */
[----:B------:R-:W-:Y:S01]  /*7b90*/  IMAD R0, R0, UR4, RZ ;  /* 0x0000000400007c24 */ /* 0x000fe2000f8e02ff */
[----:B------:R-:W-:-:S03]  /*7ba0*/  MOV R15, R20 ;  /* 0x00000014000f7202 */ /* 0x000fc60000000f00 */
[----:B------:R-:W-:Y:S01]  /*7bb0*/  IMAD R0, R3, UR5, R0 ;  /* 0x0000000503007c24 */ /* 0x000fe2000f8e0200 */
[----:B------:R-:W-:-:S04]  /*7bc0*/  MOV R3, R41 ;  /* 0x0000002900037202 */ /* 0x000fc80000000f00 */
[----:B------:R-:W-:Y:S01]  /*7bd0*/  IADD3 R2, R0, R21, RZ ;  /* 0x0000001500027210 */ /* 0x000fe20007ffe0ff */
[----:B------:R-:W-:Y:S05]  /*7be0*/  BRA `(.L_x_76) ;  /* 0x0000000000507947 */ /* 0x000fea0003800000 */
.L_x_75:
        /* <DEDUP_REMOVED lines=20> */
.L_x_76:
[----:B------:R-:W-:Y:S05]  /*7d30*/  BSYNC B0 ;  /* 0x0000000000007941 */ /* 0x000fea0003800000 */
.L_x_74:
        /* <DEDUP_REMOVED lines=11> */
.L_x_64:
[----:B------:R-:W-:Y:S01]  /*7df0*/  ULDC UR4, c[0x0][0x214] ;  /* 0x0000850000047ab9 */ /* 0x000fe20000000800 */
[----:B------:R-:W-:Y:S01]  /*7e00*/  VIADD R0, R38, 0x9 ;  /* 0x0000000926007836 */ /* 0x000fe20000000000 */
[----:B------:R-:W-:Y:S01]  /*7e10*/  ISETP.GE.AND P0, PT, R36, UR4, PT ;  /* 0x0000000424007c0c */ /* 0x000fe2000bf06270 */
[----:B------:R-:W-:Y:S01]  /*7e20*/  VIADD R38, R38, 0xa ;  /* 0x0000000a26267836 */ /* 0x000fe20000000000 */
[----:B------:R-:W-:Y:S02]  /*7e30*/  ULDC.64 UR4, c[0x0][0x2f8] ;  /* 0x0000be0000047ab9 */ /* 0x000fe40000000a00 */
[----:B------:R-:W-:Y:S02]  /*7e40*/  ISETP.LT.AND P3, PT, R4, UR6, !P0 ;  /* 0x0000000604007c0c */ /* 0x000fe4000c761270 */
[----:B------:R-:W-:Y:S02]  /*7e50*/  ISETP.LT.AND P2, PT, R0, UR6, !P0 ;  /* 0x0000000600007c0c */ /* 0x000fe4000c741270 */
[----:B------:R-:W-:-:S02]  /*7e60*/  IADD3 R4, P1, R6, UR4, RZ ;  /* 0x0000000406047c10 */ /* 0x000fc4000ff3e0ff */
[----:B------:R-:W-:Y:S02]  /*7e70*/  ISETP.LT.AND P0, PT, R38, UR6, !P0 ;  /* 0x0000000626007c0c */ /* 0x000fe4000c701270 */
[----:B------:R-:W-:Y:S02]  /*7e80*/  IADD3.X R5, R7, UR5, RZ, P1, !PT ;  /* 0x0000000507057c10 */ /* 0x000fe40008ffe4ff */
[----:B------:R-:W-:-:S03]  /*7e90*/  IADD3 R12, P1, R4, UR4, RZ ;  /* 0x00000004040c7c10 */ /* 0x000fc6000ff3e0ff */
[----:B------:R3:W-:Y:S01]  /*7ea0*/  @P3 STG.E.64 desc[UR20][R6.64], R2 ;  /* 0x0000000206003986 */ /* 0x0007e2000c101b14 */
[----:B------:R-:W-:-:S03]  /*7eb0*/  IADD3.X R13, R5, UR5, RZ, P1, !PT ;  /* 0x00000005050d7c10 */ /* 0x000fc60008ffe4ff */
[----:B------:R3:W-:Y:S04]  /*7ec0*/  @P2 STG.E.64 desc[UR20][R4.64], R8 ;  /* 0x0000000804002986 */ /* 0x0007e8000c101b14 */
[----:B------:R3:W-:Y:S01]  /*7ed0*/  @P0 STG.E.64 desc[UR20][R12.64], R10 ;  /* 0x0000000a0c000986 */ /* 0x0007e2000c101b14 */
[----:B------:R-:W-:-:S04]  /*7ee0*/  IADD3 R14, P0, R12, UR4, RZ ;  /* 0x000000040c0e7c10 */ /* 0x000fc8000ff1e0ff */
[----:B------:R-:W-:Y:S01]  /*7ef0*/  IADD3.X R15, R13, UR5, RZ, P0, !PT ;  /* 0x000000050d0f7c10 */ /* 0x000fe200087fe4ff */
[----:B------:R-:W-:Y:S08]  /*7f00*/  @!P4 BRA `(.L_x_77) ;  /* 0x000000200088c947 */ /* 0x000ff00003800000 */
[----:B------:R1:W-:Y:S01]  /*7f10*/  STG.E.64 desc[UR20][R14.64], R62 ;  /* 0x0000003e0e007986 */ /* 0x0003e2000c101b14 */
[----:B------:R-:W-:Y:S05]  /*7f20*/  BRA `(.L_x_77) ;  /* 0x0000002000807947 */ /* 0x000fea0003800000 */
.L_x_18:
[----:B------:R-:W-:Y:S01]  /*7f30*/  BAR.SYNC.DEFER_BLOCKING 0x0 ;  /* 0x0000000000007b1d */ /* 0x000fe20000010000 */
[----:B------:R-:W-:-:S04]  /*7f40*/  SHF.L.U32 R0, R60, 0x5, RZ ;  /* 0x000000053c007819 */ /* 0x000fc800000006ff */
[----:B------:R-:W-:Y:S01]  /*7f50*/  ISETP.LT.AND P1, PT, R0, UR18, PT ;  /* 0x0000001200007c0c */ /* 0x000fe2000bf21270 */
[----:B------:R-:W-:Y:S01]  /*7f60*/  BSSY B1, `(.L_x_78) ;  /* 0x000010d000017945 */ /* 0x000fe20003800000 */
[----:B------:R-:W-:-:S04]  /*7f70*/  DEPBAR.LE SB5, 0x2 ;  /* 0x0000d0800000791a */ /* 0x000fc80000000000 */
[----:B------:R-:W-:Y:S04]  /*7f80*/  STS.128 [R37], R4 ;  /* 0x0000000425007388 */ /* 0x000fe80000000c00 */
[----:B------:R-:W-:Y:S01]  /*7f90*/  STS.128 [R37+0x40], R8 ;  /* 0x0000400825007388 */ /* 0x000fe20000000c00 */
[----:B------:R-:W-:Y:S06]  /*7fa0*/  BAR.SYNC.DEFER_BLOCKING 0x0 ;  /* 0x0000000000007b1d */ /* 0x000fec0000010000 */
[----:B-1----:R-:W1:Y:S04]  /*7fb0*/  LDS.64 R24, [R35+UR8] ;  /* 0x0000000823187984 */ /* 0x002e680008000a00 */
[----:B---3--:R-:W3:Y:S04]  /*7fc0*/  LDS.64 R22, [R35+UR8+0x120] ;  /* 0x0001200823167984 */ /* 0x008ee80008000a00 */
[----:B------:R-:W4:Y:S04]  /*7fd0*/  LDS.64 R26, [R35+UR8+0x240] ;  /* 0x00024008231a7984 */ /* 0x000f280008000a00 */
[----:B------:R-:W2:Y:S01]  /*7fe0*/  LDS.64 R2, [R35+UR8+0x360] ;  /* 0x0003600823027984 */ /* 0x000ea20008000a00 */
[----:B-1----:R-:W-:-:S02]  /*7ff0*/  DMUL R24, R24, R64 ;  /* 0x0000004018187228 */ /* 0x002fc40000000000 */
[-C--:B---3--:R-:W-:Y:S02]  /*8000*/  DMUL R22, R22, R64.reuse ;  /* 0x0000004016167228 */ /* 0x088fe40000000000 */
[-C--:B----4-:R-:W-:Y:S02]  /*8010*/  DMUL R4, R26, R64.reuse ;  /* 0x000000401a047228 */ /* 0x090fe40000000000 */
[----:B--2---:R-:W-:Y:S01]  /*8020*/  DMUL R2, R2, R64 ;  /* 0x0000004002027228 */ /* 0x004fe20000000000 */
        /* <DEDUP_REMOVED lines=26> */
.L_x_81:
        /* <DEDUP_REMOVED lines=23> */
.L_x_82:
[----:B------:R-:W-:Y:S05]  /*8340*/  BSYNC B0 ;  /* 0x0000000000007941 */ /* 0x000fea0003800000 */
.L_x_80:
        /* <DEDUP_REMOVED lines=13> */
[----:B------:R-:W-:Y:S02]  /*8420*/  @P3 IMAD.MOV.U32 R10, RZ, RZ, R66 ;  /* 0x000000ffff0a3224 */ /* 0x000fe400078e0042 */
[----:B------:R-:W-:Y:S02]  /*8430*/  @P3 IMAD.MOV.U32 R11, RZ, RZ, R67 ;  /* 0x000000ffff0b3224 */ /* 0x000fe400078e0043 */
[----:B------:R-:W-:-:S03]  /*8440*/  IMAD.X R9, R7, 0x1, ~R21, P2 ;  /* 0x0000000107097824 */ /* 0x000fc600010e0e15 */
[----:B------:R1:W-:Y:S02]  /*8450*/  @P3 STG.E.64 desc[UR20][R10.64], R24 ;  /* 0x000000180a003986 */ /* 0x0003e4000c101b14 */
        /* <DEDUP_REMOVED lines=21> */
.L_x_84:
[----:B-1----:R-:W1:Y:S01]  /*85b0*/  I2F.U32.RP R24, R27 ;  /* 0x0000001b00187306 */ /* 0x002e620000209000 */
        /* <DEDUP_REMOVED lines=20> */
.L_x_85:
[----:B------:R-:W-:Y:S05]  /*8700*/  BSYNC B0 ;  /* 0x0000000000007941 */ /* 0x000fea0003800000 */
.L_x_83:
        /* <DEDUP_REMOVED lines=37> */
.L_x_87:
        /* <DEDUP_REMOVED lines=20> */
.L_x_88:
[----:B------:R-:W-:Y:S05]  /*8aa0*/  BSYNC B0 ;  /* 0x0000000000007941 */ /* 0x000fea0003800000 */
.L_x_86:
        /* <DEDUP_REMOVED lines=26> */
[----:B------:R-:W-:-:S03]  /*8c50*/  ULDC.64 UR4, c[0x0][0x2f0] ;  /* 0x0000bc0000047ab9 */ /* 0x000fc60000000a00 */
[----:B------:R-:W-:Y:S01]  /*8c60*/  IADD3.X R0, RZ, ~R40, RZ, P2, !PT ;  /* 0x80000028ff007210 */ /* 0x000fe200017fe4ff */
[----:B------:R-:W-:-:S04]  /*8c70*/  IMAD.WIDE.U32 R10, R5, UR4, R10 ;  /* 0x00000004050a7c25 */ /* 0x000fc8000f8e000a */
[----:B------:R-:W-:-:S04]  /*8c80*/  IMAD R0, R0, UR4, RZ ;  /* 0x0000000400007c24 */ /* 0x000fc8000f8e02ff */
[----:B------:R-:W-:Y:S01]  /*8c90*/  IMAD R0, R5, UR5, R0 ;  /* 0x0000000505007c24 */ /* 0x000fe2000f8e0200 */
[----:B------:R-:W-:-:S04]  /*8ca0*/  MOV R5, R41 ;  /* 0x0000002900057202 */ /* 0x000fc80000000f00 */
[----:B------:R-:W-:Y:S01]  /*8cb0*/  IADD3 R4, R0, R11, RZ ;  /* 0x0000000b00047210 */ /* 0x000fe20007ffe0ff */
[----:B------:R-:W-:Y:S05]  /*8cc0*/  BRA `(.L_x_91) ;  /* 0x0000000000507947 */ /* 0x000fea0003800000 */
.L_x_90:
        /* <DEDUP_REMOVED lines=20> */
.L_x_91:
[----:B------:R-:W-:Y:S05]  /*8e10*/  BSYNC B0 ;  /* 0x0000000000007941 */ /* 0x000fea0003800000 */
.L_x_89:
        /* <DEDUP_REMOVED lines=11> */
.L_x_79:
[----:B------:R-:W-:Y:S01]  /*8ed0*/  ULDC.64 UR6, c[0x0][0x210] ;  /* 0x0000840000067ab9 */ /* 0x000fe20000000a00 */
[----:B------:R-:W-:Y:S01]  /*8ee0*/  VIADD R0, R38, 0x1 ;  /* 0x0000000126007836 */ /* 0x000fe20000000000 */
[----:B------:R-:W-:Y:S01]  /*8ef0*/  ISETP.GE.AND P0, PT, R36, UR7, PT ;  /* 0x0000000724007c0c */ /* 0x000fe2000bf06270 */
[----:B------:R-:W-:Y:S01]  /*8f00*/  ULDC.64 UR4, c[0x0][0x2f8] ;  /* 0x0000be0000047ab9 */ /* 0x000fe20000000a00 */
[----:B------:R-:W-:Y:S01]  /*8f10*/  VIADD R6, R38, 0x2 ;  /* 0x0000000226067836 */ /* 0x000fe20000000000 */
[----:B------:R-:W-:Y:S02]  /*8f20*/  IADD3 R8, P2, R66, UR4, RZ ;  /* 0x0000000442087c10 */ /* 0x000fe4000ff5e0ff */
[----:B------:R-:W-:Y:S02]  /*8f30*/  ISETP.LT.AND P4, PT, R38, UR6, !P0 ;  /* 0x0000000626007c0c */ /* 0x000fe4000c781270 */
[----:B------:R-:W-:Y:S01]  /*8f40*/  ISETP.LT.AND P3, PT, R0, UR6, !P0 ;  /* 0x0000000600007c0c */ /* 0x000fe2000c761270 */
[----:B------:R-:W-:Y:S01]  /*8f50*/  VIADD R0, R38, 0x3 ;  /* 0x0000000326007836 */ /* 0x000fe20000000000 */
        /* <DEDUP_REMOVED lines=13> */
.L_x_92:
[----:B------:R-:W-:Y:S05]  /*9030*/  BSYNC B1 ;  /* 0x0000000000017941 */ /* 0x000fea0003800000 */
.L_x_78:
[----:B------:R-:W-:Y:S01]  /*9040*/  BAR.SYNC.DEFER_BLOCKING 0x0 ;  /* 0x0000000000007b1d */ /* 0x000fe20000010000 */
[----:B------:R-:W-:-:S05]  /*9050*/  VIADD R0, R38, 0x8 ;  /* 0x0000000826007836 */ /* 0x000fca0000000000 */
[----:B------:R-:W-:Y:S02]  /*9060*/  ULDC.64 UR4, c[0x0][0x310] ;  /* 0x0000c40000047ab9 */ /* 0x000fe40000000a00 */
[----:B--2---:R-:W-:-:S04]  /*9070*/  IADD3 R8, P0, R66, UR4, RZ ;  /* 0x0000000442087c10 */ /* 0x004fc8000ff1e0ff */
[----:B------:R-:W-:Y:S01]  /*9080*/  IADD3.X R9, R67, UR5, RZ, P0, !PT ;  /* 0x0000000543097c10 */ /* 0x000fe200087fe4ff */
[----:B-----5:R-:W-:Y:S04]  /*9090*/  STS.128 [R37], R16 ;  /* 0x0000001025007388 */ /* 0x020fe80000000c00 */
[----:B------:R-:W-:Y:S01]  /*90a0*/  STS.128 [R37+0x40], R12 ;  /* 0x0000400c25007388 */ /* 0x000fe20000000c00 */
[----:B------:R-:W-:Y:S06]  /*90b0*/  BAR.SYNC.DEFER_BLOCKING 0x0 ;  /* 0x0000000000007b1d */ /* 0x000fec0000010000 */
[----:B-1----:R-:W1:Y:S04]  /*90c0*/  LDS.64 R6, [R35+UR8] ;  /* 0x0000000823067984 */ /* 0x002e680008000a00 */
[----:B------:R-:W2:Y:S04]  /*90d0*/  LDS.64 R4, [R35+UR8+0x120] ;  /* 0x0001200823047984 */ /* 0x000ea80008000a00 */
[----:B------:R-:W3:Y:S04]  /*90e0*/  LDS.64 R2, [R35+UR8+0x240] ;  /* 0x0002400823027984 */ /* 0x000ee80008000a00 */
[----:B------:R-:W4:Y:S01]  /*90f0*/  LDS.64 R10, [R35+UR8+0x360] ;  /* 0x00036008230a7984 */ /* 0x000f220008000a00 */
[----:B-1----:R-:W-:-:S02]  /*9100*/  DMUL R6, R6, R64 ;  /* 0x0000004006067228 */ /* 0x002fc40000000000 */
[-C--:B--2---:R-:W-:Y:S02]  /*9110*/  DMUL R4, R4, R64.reuse ;  /* 0x0000004004047228 */ /* 0x084fe40000000000 */
[-C--:B---3--:R-:W-:Y:S02]  /*9120*/  DMUL R2, R2, R64.reuse ;  /* 0x0000004002027228 */ /* 0x088fe40000000000 */
[----:B----4-:R-:W-:Y:S01]  /*9130*/  DMUL R64, R10, R64 ;  /* 0x000000400a407228 */ /* 0x010fe20000000000 */
        /* <DEDUP_REMOVED lines=22> */
[----:B------:R-:W-:Y:S01]  /*92a0*/  IMAD R13, R40, R15, RZ ;  /* 0x0000000f280d7224 */ /* 0x000fe200078e02ff */
[----:B------:R-:W-:-:S03]  /*92b0*/  MOV R11, R18 ;  /* 0x00000012000b7202 */ /* 0x000fc60000000f00 */
[----:B------:R-:W-:Y:S02]  /*92c0*/  IMAD R12, R12, R17, R13 ;  /* 0x000000110c0c7224 */ /* 0x000fe400078e020d */
[----:B------:R-:W-:Y:S02]  /*92d0*/  IMAD.MOV.U32 R13, RZ, RZ, R41 ;  /* 0x000000ffff0d7224 */ /* 0x000fe400078e0029 */
[----:B------:R-:W-:Y:S01]  /*92e0*/  IMAD.IADD R12, R12, 0x1, R19 ;  /* 0x000000010c0c7824 */ /* 0x000fe200078e0213 */
[----:B------:R-:W-:Y:S05]  /*92f0*/  BRA `(.L_x_96) ;  /* 0x00000000005c7947 */ /* 0x000fea0003800000 */
.L_x_95:
        /* <DEDUP_REMOVED lines=17> */
[----:B------:R-:W-:Y:S02]  /*9410*/  ISETP.GE.U32.AND P1, PT, R12, R15, PT ;  /* 0x0000000f0c00720c */ /* 0x000fe40003f26070 */
[----:B------:R-:W-:-:S11]  /*9420*/  MOV R12, RZ ;  /* 0x000000ff000c7202 */ /* 0x000fd60000000f00 */
[----:B------:R-:W-:Y:S01]  /*9430*/  @P1 VIADD R13, R13, 0x1 ;  /* 0x000000010d0d1836 */ /* 0x000fe20000000000 */
[----:B------:R-:W-:-:S04]  /*9440*/  @!P0 LOP3.LUT R13, RZ, R15, RZ, 0x33, !PT ;  /* 0x0000000fff0d8212 */ /* 0x000fc800078e33ff */
[----:B------:R-:W-:-:S05]  /*9450*/  IADD3 R11, -R13, RZ, RZ ;  /* 0x000000ff0d0b7210 */ /* 0x000fca0007ffe1ff */
[----:B------:R-:W-:Y:S02]  /*9460*/  IMAD R11, R15, R11, R10 ;  /* 0x0000000b0f0b7224 */ /* 0x000fe400078e020a */
.L_x_96:
[----:B------:R-:W-:Y:S05]  /*9470*/  BSYNC B0 ;  /* 0x0000000000007941 */ /* 0x000fea0003800000 */
.L_x_94:
        /* <DEDUP_REMOVED lines=37> */
.L_x_98:
        /* <DEDUP_REMOVED lines=20> */
.L_x_99:
[----:B------:R-:W-:Y:S05]  /*9810*/  BSYNC B0 ;  /* 0x0000000000007941 */ /* 0x000fea0003800000 */
.L_x_97:
        /* <DEDUP_REMOVED lines=37> */
.L_x_101:
        /* <DEDUP_REMOVED lines=20> */
.L_x_102:
[----:B------:R-:W-:Y:S05]  /*9bb0*/  BSYNC B0 ;  /* 0x0000000000007941 */ /* 0x000fea0003800000 */
.L_x_100:
        /* <DEDUP_REMOVED lines=35> */
.L_x_104:
        /* <DEDUP_REMOVED lines=20> */
.L_x_105:
[----:B------:R-:W-:Y:S05]  /*9f30*/  BSYNC B0 ;  /* 0x0000000000007941 */ /* 0x000fea0003800000 */
.L_x_103:
        /* <DEDUP_REMOVED lines=11> */
.L_x_93:
[----:B------:R-:W-:Y:S01]  /*9ff0*/  ULDC UR4, c[0x0][0x214] ;  /* 0x0000850000047ab9 */ /* 0x000fe20000000800 */
[----:B------:R-:W-:Y:S01]  /*a000*/  VIADD R10, R38, 0x9 ;  /* 0x00000009260a7836 */ /* 0x000fe20000000000 */
[----:B------:R-:W-:Y:S01]  /*a010*/  ISETP.GE.AND P0, PT, R36, UR4, PT ;  /* 0x0000000424007c0c */ /* 0x000fe2000bf06270 */
[----:B------:R-:W-:Y:S02]  /*a020*/  ULDC.64 UR4, c[0x0][0x2f8] ;  /* 0x0000be0000047ab9 */ /* 0x000fe40000000a00 */
[----:B------:R-:W-:Y:S02]  /*a030*/  IADD3 R12, P1, R8, UR4, RZ ;  /* 0x00000004080c7c10 */ /* 0x000fe4000ff3e0ff */
[----:B------:R-:W-:Y:S01]  /*a040*/  ISETP.LT.AND P3, PT, R0, UR6, !P0 ;  /* 0x0000000600007c0c */ /* 0x000fe2000c761270 */
[----:B------:R-:W-:Y:S01]  /*a050*/  VIADD R0, R38, 0xa ;  /* 0x0000000a26007836 */ /* 0x000fe20000000000 */
[----:B------:R-:W-:Y:S01]  /*a060*/  ISETP.LT.AND P2, PT, R10, UR6, !P0 ;  /* 0x000000060a007c0c */ /* 0x000fe2000c741270 */
[----:B------:R-:W-:Y:S01]  /*a070*/  VIADD R38, R38, 0xb ;  /* 0x0000000b26267836 */ /* 0x000fe20000000000 */
[----:B------:R-:W-:-:S02]  /*a080*/  IADD3.X R13, R9, UR5, RZ, P1, !PT ;  /* 0x00000005090d7c10 */ /* 0x000fc40008ffe4ff */
[----:B------:R-:W-:Y:S02]  /*a090*/  IADD3 R10, P4, R12, UR4, RZ ;  /* 0x000000040c0a7c10 */ /* 0x000fe4000ff9e0ff */
[----:B------:R-:W-:Y:S02]  /*a0a0*/  ISETP.LT.AND P1, PT, R0, UR6, !P0 ;  /* 0x0000000600007c0c */ /* 0x000fe4000c721270 */
[----:B------:R-:W-:Y:S02]  /*a0b0*/  ISETP.LT.AND P0, PT, R38, UR6, !P0 ;  /* 0x0000000626007c0c */ /* 0x000fe4000c701270 */
[----:B------:R-:W-:Y:S01]  /*a0c0*/  IADD3.X R11, R13, UR5, RZ, P4, !PT ;  /* 0x000000050d0b7c10 */ /* 0x000fe2000a7fe4ff */
[----:B------:R1:W-:Y:S01]  /*a0d0*/  @P3 STG.E.64 desc[UR20][R8.64], R6 ;  /* 0x0000000608003986 */ /* 0x0003e2000c101b14 */
[----:B------:R-:W-:-:S03]  /*a0e0*/  IADD3 R14, P4, R10, UR4, RZ ;  /* 0x000000040a0e7c10 */ /* 0x000fc6000ff9e0ff */
[----:B------:R1:W-:Y:S01]  /*a0f0*/  @P2 STG.E.64 desc[UR20][R12.64], R4 ;  /* 0x000000040c002986 */ /* 0x0003e2000c101b14 */
[----:B------:R-:W-:-:S03]  /*a100*/  IADD3.X R15, R11, UR5, RZ, P4, !PT ;  /* 0x000000050b0f7c10 */ /* 0x000fc6000a7fe4ff */
[----:B------:R1:W-:Y:S04]  /*a110*/  @P1 STG.E.64 desc[UR20][R10.64], R2 ;  /* 0x000000020a001986 */ /* 0x0003e8000c101b14 */
[----:B------:R1:W-:Y:S02]  /*a120*/  @P0 STG.E.64 desc[UR20][R14.64], R64 ;  /* 0x000000400e000986 */ /* 0x0003e4000c101b14 */
.L_x_77:
[----:B------:R-:W-:Y:S05]  /*a130*/  BSYNC B2 ;  /* 0x0000000000027941 */ /* 0x000fea0003800000 */
.L_x_17:
[----:B------:R-:W-:Y:S05]  /*a140*/  @!P5 EXIT ;  /* 0x000000000000d94d */ /* 0x000fea0003800000 */
[----:B------:R-:W4:Y:S08]  /*a150*/  LDC R0, c[0x0][0x224] ;  /* 0x00008900ff007b82 */ /* 0x000f300000000800 */
[----:B------:R-:W-:Y:S01]  /*a160*/  BAR.SYNC.DEFER_BLOCKING 0x0 ;  /* 0x0000000000007b1d */ /* 0x000fe20000010000 */
[----:B------:R-:W-:Y:S01]  /*a170*/  ISETP.GT.AND P0, PT, R55, RZ, PT ;  /* 0x000000ff3700720c */ /* 0x000fe20003f04270 */
[----:B------:R-:W-:-:S05]  /*a180*/  VIADD R57, R57, 0x1 ;  /* 0x0000000139397836 */ /* 0x000fca0000000000 */
[----:B----4-:R-:W-:-:S04]  /*a190*/  ISETP.NE.AND P1, PT, R57, R0, PT ;  /* 0x000000003900720c */ /* 0x010fc80003f25270 */
[----:B------:R-:W-:-:S03]  /*a1a0*/  SEL R57, R57, RZ, P1 ;  /* 0x000000ff39397207 */ /* 0x000fc60000800000 */
[----:B------:R-:W-:Y:S06]  /*a1b0*/  @P0 EXIT ;  /* 0x000000000000094d */ /* 0x000fec0003800000 */
[----:B------:R-:W-:Y:S01]  /*a1c0*/  @!PT LDS RZ, [RZ] ;  /* 0x00000000fffff984 */ /* 0x000fe20000000800 */
[----:B------:R-:W-:Y:S01]  /*a1d0*/  @!PT LDS RZ, [RZ] ;  /* 0x00000000fffff984 */ /* 0x000fe20000000800 */
[----:B------:R-:W-:Y:S01]  /*a1e0*/  @!PT LDS RZ, [RZ] ;  /* 0x00000000fffff984 */ /* 0x000fe20000000800 */
[----:B------:R-:W-:Y:S01]  /*a1f0*/  @!PT LDS RZ, [RZ] ;  /* 0x00000000fffff984 */ /* 0x000fe20000000800 */
[----:B------:R-:W-:Y:S06]  /*a200*/  MEMBAR.ALL.GPU ;  /* 0x0000000000007992 */ /* 0x000fec000000a000 */
[----:B------:R-:W-:-:S00]  /*a210*/  ERRBAR ;  /* 0x00000000000079ab */ /* 0x000fc00000000000 */
[----:B------:R-:W-:Y:S06]  /*a220*/  CGAERRBAR ;  /* 0x00000000000075ab */ /* 0x000fec0000000000 */
[----:B------:R-:W-:Y:S01]  /*a230*/  STG.E.STRONG.GPU desc[UR20][R58.64], R57 ;  /* 0x000000393a007986 */ /* 0x000fe2000c10f914 */
[----:B------:R-:W-:Y:S05]  /*a240*/  EXIT ;  /* 0x000000000000794d */ /* 0x000fea0003800000 */
        .weak           $__internal_0_$__cuda_sm20_div_u64
        .type           $__internal_0_$__cuda_sm20_div_u64,@function
        .size           $__internal_0_$__cuda_sm20_div_u64,(.L_x_107 - $__internal_0_$__cuda_sm20_div_u64)
$__internal_0_$__cuda_sm20_div_u64:
[----:B------:R-:W-:Y:S02]  /*a250*/  IMAD.MOV.U32 R78, RZ, RZ, R45 ;  /* 0x000000ffff4e7224 */ /* 0x000fe400078e002d */
[----:B------:R-:W-:-:S04]  /*a260*/  IMAD.MOV.U32 R79, RZ, RZ, R48 ;  /* 0x000000ffff4f7224 */ /* 0x000fc800078e0030 */
[----:B------:R-:W1:Y:S08]  /*a270*/  I2F.U64.RP R41, R78 ;  /* 0x0000004e00297312 */ /* 0x000e700000309000 */
[----:B-1----:R-:W1:Y:S02]  /*a280*/  MUFU.RCP R43, R41 ;  /* 0x00000029002b7308 */ /* 0x002e640000001000 */
[----:B-1----:R-:W-:-:S06]  /*a290*/  IADD3 R43, R43, 0x1ffffffe, RZ ;  /* 0x1ffffffe2b2b7810 */ /* 0x002fcc0007ffe0ff */
[----:B------:R-:W1:Y:S02]  /*a2a0*/  F2I.U64.TRUNC R76, R43 ;  /* 0x0000002b004c7311 */ /* 0x000e64000020d800 */
[----:B-1----:R-:W-:-:S04]  /*a2b0*/  IMAD.WIDE.U32 R50, R76, R45, RZ ;  /* 0x0000002d4c327225 */ /* 0x002fc800078e00ff */
[C---:B------:R-:W-:Y:S01]  /*a2c0*/  IMAD R42, R76.reuse, R48, R51 ;  /* 0x000000304c2a7224 */ /* 0x040fe200078e0233 */
[----:B------:R-:W-:Y:S02]  /*a2d0*/  IADD3 R44, P2, RZ, -R50, RZ ;  /* 0x80000032ff2c7210 */ /* 0x000fe40007f5e0ff */
[----:B------:R-:W-:Y:S01]  /*a2e0*/  MOV R51, R76 ;  /* 0x0000004c00337202 */ /* 0x000fe20000000f00 */
[----:B------:R-:W-:Y:S02]  /*a2f0*/  IMAD R42, R77, R45, R42 ;  /* 0x0000002d4d2a7224 */ /* 0x000fe400078e022a */
[----:B------:R-:W-:-:S04]  /*a300*/  IMAD.HI.U32 R50, R76, R44, RZ ;  /* 0x0000002c4c327227 */ /* 0x000fc800078e00ff */
[----:B------:R-:W-:-:S04]  /*a310*/  IMAD.X R42, RZ, RZ, ~R42, P2 ;  /* 0x000000ffff2a7224 */ /* 0x000fc800010e0e2a */
[----:B------:R-:W-:-:S04]  /*a320*/  IMAD.WIDE.U32 R50, P4, R76, R42, R50 ;  /* 0x0000002a4c327225 */ /* 0x000fc80007880032 */
[C---:B------:R-:W-:Y:S02]  /*a330*/  IMAD R41, R77.reuse, R42, RZ ;  /* 0x0000002a4d297224 */ /* 0x040fe400078e02ff */
[----:B------:R-:W-:-:S04]  /*a340*/  IMAD.HI.U32 R44, P3, R77, R44, R50 ;  /* 0x0000002c4d2c7227 */ /* 0x000fc80007860032 */
[----:B------:R-:W-:Y:S01]  /*a350*/  IMAD.HI.U32 R42, R77, R42, RZ ;  /* 0x0000002a4d2a7227 */ /* 0x000fe200078e00ff */
[----:B------:R-:W-:-:S03]  /*a360*/  IADD3 R51, P2, R41, R44, RZ ;  /* 0x0000002c29337210 */ /* 0x000fc60007f5e0ff */
[----:B------:R-:W-:Y:S02]  /*a370*/  IMAD.X R42, R42, 0x1, R77, P4 ;  /* 0x000000012a2a7824 */ /* 0x000fe400020e064d */
[----:B------:R-:W-:-:S03]  /*a380*/  IMAD.WIDE.U32 R76, R51, R45, RZ ;  /* 0x0000002d334c7225 */ /* 0x000fc600078e00ff */
[----:B------:R-:W-:Y:S01]  /*a390*/  IADD3.X R43, RZ, RZ, R42, P2, P3 ;  /* 0x000000ffff2b7210 */ /* 0x000fe200017e642a */
[----:B------:R-:W-:Y:S01]  /*a3a0*/  IMAD R42, R51, R48, R77 ;  /* 0x00000030332a7224 */ /* 0x000fe200078e024d */
[----:B------:R-:W-:-:S03]  /*a3b0*/  IADD3 R44, P2, RZ, -R76, RZ ;  /* 0x8000004cff2c7210 */ /* 0x000fc60007f5e0ff */
[----:B------:R-:W-:Y:S02]  /*a3c0*/  IMAD R42, R43, R45, R42 ;  /* 0x0000002d2b2a7224 */ /* 0x000fe400078e022a */
[----:B------:R-:W-:-:S03]  /*a3d0*/  IMAD.HI.U32 R50, R51, R44, RZ ;  /* 0x0000002c33327227 */ /* 0x000fc600078e00ff */
[----:B------:R-:W-:-:S05]  /*a3e0*/  IADD3.X R42, RZ, ~R42, RZ, P2, !PT ;  /* 0x8000002aff2a7210 */ /* 0x000fca00017fe4ff */
[----:B------:R-:W-:-:S04]  /*a3f0*/  IMAD.WIDE.U32 R50, P4, R51, R42, R50 ;  /* 0x0000002a33327225 */ /* 0x000fc80007880032 */
[C---:B------:R-:W-:Y:S02]  /*a400*/  IMAD R41, R43.reuse, R42, RZ ;  /* 0x0000002a2b297224 */ /* 0x040fe400078e02ff */
[----:B------:R-:W-:Y:S01]  /*a410*/  IMAD.HI.U32 R44, P3, R43, R44, R50 ;  /* 0x0000002c2b2c7227 */ /* 0x000fe20007860032 */
[----:B------:R-:W-:-:S03]  /*a420*/  MOV R51, RZ ;  /* 0x000000ff00337202 */ /* 0x000fc60000000f00 */
[----:B------:R-:W-:Y:S01]  /*a430*/  IMAD.HI.U32 R42, R43, R42, RZ ;  /* 0x0000002a2b2a7227 */ /* 0x000fe200078e00ff */
[----:B------:R-:W-:-:S03]  /*a440*/  IADD3 R41, P2, R41, R44, RZ ;  /* 0x0000002c29297210 */ /* 0x000fc60007f5e0ff */
[----:B------:R-:W-:Y:S02]  /*a450*/  IMAD.X R42, R42, 0x1, R43, P4 ;  /* 0x000000012a2a7824 */ /* 0x000fe400020e062b */
[----:B------:R-:W-:-:S03]  /*a460*/  IMAD.HI.U32 R50, R41, R40, RZ ;  /* 0x0000002829327227 */ /* 0x000fc600078e00ff */
[----:B------:R-:W-:Y:S01]  /*a470*/  IADD3.X R44, RZ, RZ, R42, P2, P3 ;  /* 0x000000ffff2c7210 */ /* 0x000fe200017e642a */
[----:B------:R-:W-:-:S04]  /*a480*/  IMAD.WIDE.U32 R42, R41, R39, R50 ;  /* 0x00000027292a7225 */ /* 0x000fc800078e0032 */
[C---:B------:R-:W-:Y:S02]  /*a490*/  IMAD R47, R44.reuse, R39, RZ ;  /* 0x000000272c2f7224 */ /* 0x040fe400078e02ff */
[----:B------:R-:W-:-:S04]  /*a4a0*/  IMAD.HI.U32 R42, P3, R44, R40, R42 ;  /* 0x000000282c2a7227 */ /* 0x000fc8000786002a */
[----:B------:R-:W-:Y:S01]  /*a4b0*/  IMAD.HI.U32 R41, R44, R39, RZ ;  /* 0x000000272c297227 */ /* 0x000fe200078e00ff */
[----:B------:R-:W-:-:S03]  /*a4c0*/  IADD3 R47, P2, R47, R42, RZ ;  /* 0x0000002a2f2f7210 */ /* 0x000fc60007f5e0ff */
[----:B------:R-:W-:Y:S02]  /*a4d0*/  IMAD.X R41, RZ, RZ, R41, P3 ;  /* 0x000000ffff297224 */ /* 0x000fe400018e0629 */
[----:B------:R-:W-:-:S03]  /*a4e0*/  IMAD.WIDE.U32 R42, R47, R45, RZ ;  /* 0x0000002d2f2a7225 */ /* 0x000fc600078e00ff */
[----:B------:R-:W-:Y:S01]  /*a4f0*/  IADD3.X R50, RZ, R41, RZ, P2, !PT ;  /* 0x00000029ff327210 */ /* 0x000fe200017fe4ff */
[----:B------:R-:W-:Y:S01]  /*a500*/  IMAD R41, R47, R48, R43 ;  /* 0x000000302f297224 */ /* 0x000fe200078e022b */
[----:B------:R-:W-:-:S03]  /*a510*/  IADD3 R40, P2, -R42, R40, RZ ;  /* 0x000000282a287210 */ /* 0x000fc60007f5e1ff */
[-C--:B------:R-:W-:Y:S01]  /*a520*/  IMAD R42, R50, R45.reuse, R41 ;  /* 0x0000002d322a7224 */ /* 0x080fe200078e0229 */
[----:B------:R-:W-:Y:S02]  /*a530*/  ISETP.GE.U32.AND P4, PT, R40, R45, PT ;  /* 0x0000002d2800720c */ /* 0x000fe40003f86070 */
[----:B------:R-:W-:Y:S01]  /*a540*/  IADD3 R41, P3, -R45, R40, RZ ;  /* 0x000000282d297210 */ /* 0x000fe20007f7e1ff */
[----:B------:R-:W-:Y:S01]  /*a550*/  IMAD.X R39, R39, 0x1, ~R42, P2 ;  /* 0x0000000127277824 */ /* 0x000fe200010e0e2a */
[----:B------:R-:W-:-:S04]  /*a560*/  IADD3 R44, P2, R47, 0x1, RZ ;  /* 0x000000012f2c7810 */ /* 0x000fc80007f5e0ff */
[----:B------:R-:W-:Y:S01]  /*a570*/  ISETP.GE.U32.AND.EX P4, PT, R39, R48, PT, P4 ;  /* 0x000000302700720c */ /* 0x000fe20003f86140 */
[----:B------:R-:W-:Y:S01]  /*a580*/  IMAD.X R43, RZ, RZ, R50, P2 ;  /* 0x000000ffff2b7224 */ /* 0x000fe200010e0632 */
[----:B------:R-:W-:Y:S02]  /*a590*/  IADD3.X R42, ~R48, R39, RZ, P3, !PT ;  /* 0x00000027302a7210 */ /* 0x000fe40001ffe5ff */
[----:B------:R-:W-:Y:S02]  /*a5a0*/  SEL R40, R41, R40, P4 ;  /* 0x0000002829287207 */ /* 0x000fe40002000000 */
[----:B------:R-:W-:Y:S02]  /*a5b0*/  SEL R44, R44, R47, P4 ;  /* 0x0000002f2c2c7207 */ /* 0x000fe40002000000 */
[----:B------:R-:W-:Y:S02]  /*a5c0*/  SEL R39, R42, R39, P4 ;  /* 0x000000272a277207 */ /* 0x000fe40002000000 */
[----:B------:R-:W-:-:S02]  /*a5d0*/  SEL R43, R43, R50, P4 ;  /* 0x000000322b2b7207 */ /* 0x000fc40002000000 */
[----:B------:R-:W-:Y:S02]  /*a5e0*/  ISETP.GE.U32.AND P4, PT, R40, R45, PT ;  /* 0x0000002d2800720c */ /* 0x000fe40003f86070 */
[----:B------:R-:W-:Y:S02]  /*a5f0*/  IADD3 R41, P3, R44, 0x1, RZ ;  /* 0x000000012c297810 */ /* 0x000fe40007f7e0ff */
[----:B------:R-:W-:Y:S02]  /*a600*/  ISETP.NE.U32.AND P2, PT, R45, RZ, PT ;  /* 0x000000ff2d00720c */ /* 0x000fe40003f45070 */
[----:B------:R-:W-:Y:S02]  /*a610*/  ISETP.GE.U32.AND.EX P4, PT, R39, R48, PT, P4 ;  /* 0x000000302700720c */ /* 0x000fe40003f86140 */
[----:B------:R-:W-:Y:S02]  /*a620*/  IADD3.X R40, RZ, R43, RZ, P3, !PT ;  /* 0x0000002bff287210 */ /* 0x000fe40001ffe4ff */
[----:B------:R-:W-:-:S02]  /*a630*/  MOV R47, 0x0 ;  /* 0x00000000002f7802 */ /* 0x000fc40000000f00 */
[----:B------:R-:W-:Y:S02]  /*a640*/  ISETP.NE.AND.EX P2, PT, R48, RZ, PT, P2 ;  /* 0x000000ff3000720c */ /* 0x000fe40003f45320 */
[----:B------:R-:W-:Y:S02]  /*a650*/  SEL R41, R41, R44, P4 ;  /* 0x0000002c29297207 */ /* 0x000fe40002000000 */
[----:B------:R-:W-:Y:S02]  /*a660*/  SEL R40, R40, R43, P4 ;  /* 0x0000002b28287207 */ /* 0x000fe40002000000 */
[----:B------:R-:W-:Y:S02]  /*a670*/  SEL R41, R41, 0xffffffff, P2 ;  /* 0xffffffff29297807 */ /* 0x000fe40001000000 */
[----:B------:R-:W-:Y:S01]  /*a680*/  SEL R40, R40, 0xffffffff, P2 ;  /* 0xffffffff28287807 */ /* 0x000fe20001000000 */
[----:B------:R-:W-:Y:S06]  /*a690*/  RET.REL.NODEC R46 `(_ZN7cutlass6KernelINS_4gemm6kernel15Rank2KUniversalINS1_11threadblock13MmaMultistageINS1_9GemmShapeILi32ELi32ELi16EEENS_9transform11threadblock28PredicatedTileAccessIteratorINS_11MatrixShapeILi32ELi16EEEdNS_6layout11ColumnMajorELi1ENS8_31PitchLinearWarpStripedThreadMapINS_16PitchLinearShapeILi32ELi16EEELi128ENSG_ILi16ELi2EEELi1EEENS_5ArrayIdLi1ELb1EEELb0ENSD_9NoPermuteEEENS9_25RegularTileAccessIteratorISC_dNSD_43ColumnMajorTensorOpMultiplicandCongruous64bELi1ESJ_Li8EEELNS_4arch14CacheOperation4KindE0ENSA_INSB_ILi16ELi32EEEdNSD_8RowMajorELi0ESJ_SL_Lb0ESM_EENSO_ISU_dNSD_40RowMajorTensorOpMultiplicandCongruous64bELi0ESJ_Li8EEELST_0EdSV_NS4_9MmaPolicyINS1_4warp11MmaTensorOpINS6_ILi16ELi16ELi16EEEdSP_dSX_dSV_NS10_17MmaTensorOpPolicyINSR_3MmaINS6_ILi8ELi8ELi4EEELi32EdSV_dSE_dSV_NSR_13OpMultiplyAddEEENSB_ILi1ELi1EEEEELi1ELb0EbEENSB_ILi0ELi0EEES1B_Li1EEELi3ELNS1_23SharedMemoryClearOptionE0EbEES1E_NS_8epilogue11threadblock8EpilogueIS7_S1A_Li1ENS1G_27PredicatedTileIteratorBlas3INS1G_26OutputTileOptimalThreadMapINS1G_15OutputTileShapeILi32ELi8ELi2ELi1ELi1EEENS1K_ILi1ELi2ELi1ELi1ELi2EEELi128ELi1ELi64EEEdLNS_8BlasModeE1EEENS1F_4warp24FragmentIteratorTensorOpIS12_S15_dNSK_IdLi2ELb1EEESV_EENS1Q_20TileIteratorTensorOpIS12_S15_dSV_EENS1G_18SharedLoadIteratorINS1N_18CompactedThreadMapEdLi8EEENS1F_6thread17LinearCombinationIdLi1EddLNS1Z_9ScaleType4KindE0ELNS_15FloatRoundStyleE2EdEENSB_ILi0ELi4EEELi1ELi1EEENS4_30GemmIdentityThreadblockSwizzleILi1EEELNS_8FillModeE2ELS1O_1EEEEEvNT_6ParamsE) ;  /* 0xffffff582e587950 */ /* 0x000fec0003c3ffff */
.L_x_106:
[----:B------:R-:W-:-:S00]  /*a6a0*/  BRA `(.L_x_106) ;  /* 0xfffffffc00fc7947 */ /* 0x000fc0000383ffff */
[----:B------:R-:W-:-:S00]  /*a6b0*/  NOP ;  /* 0x0000000000007918 */ /* 0x000fc00000000000 */
        /* <DEDUP_REMOVED lines=12> */
.L_x_107:


//--------------------- .nv.shared._ZN7cutlass6KernelINS_4gemm6kernel15Rank2KUniversalINS1_11threadblock13MmaMultistageINS1_9GemmShapeILi32ELi32ELi16EEENS_9transform11threadblock28PredicatedTileAccessIteratorINS_11MatrixShapeILi32ELi16EEEdNS_6layout11ColumnMajorELi1ENS8_31PitchLinearWarpStripedThreadMapINS_16PitchLinearShapeILi32ELi16EEELi128ENSG_ILi16ELi2EEELi1EEENS_5ArrayIdLi1ELb1EEELb0ENSD_9NoPermuteEEENS9_25RegularTileAccessIteratorISC_dNSD_43ColumnMajorTensorOpMultiplicandCongruous64bELi1ESJ_Li8EEELNS_4arch14CacheOperation4KindE0ENSA_INSB_ILi16ELi32EEEdNSD_8RowMajorELi0ESJ_SL_Lb0ESM_EENSO_ISU_dNSD_40RowMajorTensorOpMultiplicandCongruous64bELi0ESJ_Li8EEELST_0EdSV_NS4_9MmaPolicyINS1_4warp11MmaTensorOpINS6_ILi16ELi16ELi16EEEdSP_dSX_dSV_NS10_17MmaTensorOpPolicyINSR_3MmaINS6_ILi8ELi8ELi4EEELi32EdSV_dSE_dSV_NSR_13OpMultiplyAddEEENSB_ILi1ELi1EEEEELi1ELb0EbEENSB_ILi0ELi0EEES1B_Li1EEELi3ELNS1_23SharedMemoryClearOptionE0EbEES1E_NS_8epilogue11threadblock8EpilogueIS7_S1A_Li1ENS1G_27PredicatedTileIteratorBlas3INS1G_26OutputTileOptimalThreadMapINS1G_15OutputTileShapeILi32ELi8ELi2ELi1ELi1EEENS1K_ILi1ELi2ELi1ELi1ELi2EEELi128ELi1ELi64EEEdLNS_8BlasModeE1EEENS1F_4warp24FragmentIteratorTensorOpIS12_S15_dNSK_IdLi2ELb1EEESV_EENS1Q_20TileIteratorTensorOpIS12_S15_dSV_EENS1G_18SharedLoadIteratorINS1N_18CompactedThreadMapEdLi8EEENS1F_6thread17LinearCombinationIdLi1EddLNS1Z_9ScaleType4KindE0ELNS_15FloatRoundStyleE2EdEENSB_ILi0ELi4EEELi1ELi1EEENS4_30GemmIdentityThreadblockSwizzleILi1EEELNS_8FillModeE2ELS1O_1EEEEEvNT_6ParamsE --------------------------
	.section	.nv.shared._ZN7cutlass6KernelINS_4gemm6kernel15Rank2KUniversalINS1_11threadblock13MmaMultistageINS1_9GemmShapeILi32ELi32ELi16EEENS_9transform11threadblock28PredicatedTileAccessIteratorINS_11MatrixShapeILi32ELi16EEEdNS_6layout11ColumnMajorELi1ENS8_31PitchLinearWarpStripedThreadMapINS_16PitchLinearShapeILi32ELi16EEELi128ENSG_ILi16ELi2EEELi1EEENS_5ArrayIdLi1ELb1EEELb0ENSD_9NoPermuteEEENS9_25RegularTileAccessIteratorISC_dNSD_43ColumnMajorTensorOpMultiplicandCongruous64bELi1ESJ_Li8EEELNS_4arch14CacheOperation4KindE0ENSA_INSB_ILi16ELi32EEEdNSD_8RowMajorELi0ESJ_SL_Lb0ESM_EENSO_ISU_dNSD_40RowMajorTensorOpMultiplicandCongruous64bELi0ESJ_Li8EEELST_0EdSV_NS4_9MmaPolicyINS1_4warp11MmaTensorOpINS6_ILi16ELi16ELi16EEEdSP_dSX_dSV_NS10_17MmaTensorOpPolicyINSR_3MmaINS6_ILi8ELi8ELi4EEELi32EdSV_dSE_dSV_NSR_13OpMultiplyAddEEENSB_ILi1ELi1EEEEELi1ELb0EbEENSB_ILi0ELi0EEES1B_Li1EEELi3ELNS1_23SharedMemoryClearOptionE0EbEES1E_NS_8epilogue11threadblock8EpilogueIS7_S1A_Li1ENS1G_27PredicatedTileIteratorBlas3INS1G_26OutputTileOptimalThreadMapINS1G_15OutputTileShapeILi32ELi8ELi2ELi1ELi1EEENS1K_ILi1ELi2ELi1ELi1ELi2EEELi128ELi1ELi64EEEdLNS_8BlasModeE1EEENS1F_4warp24FragmentIteratorTensorOpIS12_S15_dNSK_IdLi2ELb1EEESV_EENS1Q_20TileIteratorTensorOpIS12_S15_dSV_EENS1G_18SharedLoadIteratorINS1N_18CompactedThreadMapEdLi8EEENS1F_6thread17LinearCombinationIdLi1EddLNS1Z_9ScaleType4KindE0ELNS_15FloatRoundStyleE2EdEENSB_ILi0ELi4EEELi1ELi1EEENS4_30GemmIdentityThreadblockSwizzleILi1EEELNS_8FillModeE2ELS1O_1EEEEEvNT_6ParamsE,"aw",@nobits
	.sectionflags	@""
	.align	16
	.zero		1024


//--------------------- .nv.shared.reserved.0     --------------------------
	.section	.nv.shared.reserved.0,"aw",@nobits
	.weak		__nv_reservedSMEM_offset_0_alias
	.size		__nv_reservedSMEM_offset_0_alias, 0, 0
	.other		__nv_reservedSMEM_offset_0_alias,@"STO_CUDA_RESERVED_SHARED STV_DEFAULT"
__nv_reservedSMEM_offset_0_alias:
	.zero		0


//--------------------- .nv.global                --------------------------
	.section	.nv.global,"aw",@nobits
.nv.global:
	.type		_ZN39_INTERNAL_9e9cfe57_4_k_cu_e5d76e30_32604cute1_E,@object
	.size		_ZN39_INTERNAL_9e9cfe57_4_k_cu_e5d76e30_32604cute1_E,(_ZN39_INTERNAL_9e9cfe57_4_k_cu_e5d76e30_32604cuda3std3__45__cpo6cbeginE - _ZN39_INTERNAL_9e9cfe57_4_k_cu_e5d76e30_32604cute1_E)
_ZN39_INTERNAL_9e9cfe57_4_k_cu_e5d76e30_32604cute1_E:
	.zero		1
	.type		_ZN39_INTERNAL_9e9cfe57_4_k_cu_e5d76e30_32604cuda3std3__45__cpo6cbeginE,@object
	.size		_ZN39_INTERNAL_9e9cfe57_4_k_cu_e5d76e30_32604cuda3std3__45__cpo6cbeginE,(_ZN39_INTERNAL_9e9cfe57_4_k_cu_e5d76e30_32604cuda3std3__48in_placeE - _ZN39_INTERNAL_9e9cfe57_4_k_cu_e5d76e30_32604cuda3std3__45__cpo6cbeginE)
_ZN39_INTERNAL_9e9cfe57_4_k_cu_e5d76e30_32604cuda3std3__45__cpo6cbeginE:
	.zero		1
	.type		_ZN39_INTERNAL_9e9cfe57_4_k_cu_e5d76e30_32604cuda3std3__48in_placeE,@object
	.size		_ZN39_INTERNAL_9e9cfe57_4_k_cu_e5d76e30_32604cuda3std3__48in_placeE,(_ZN39_INTERNAL_9e9cfe57_4_k_cu_e5d76e30_32604cuda3std6ranges3__45__cpo9iter_moveE - _ZN39_INTERNAL_9e9cfe57_4_k_cu_e5d76e30_32604cuda3std3__48in_placeE)
_ZN39_INTERNAL_9e9cfe57_4_k_cu_e5d76e30_32604cuda3std3__48in_placeE:
	.zero		1
	.type		_ZN39_INTERNAL_9e9cfe57_4_k_cu_e5d76e30_32604cuda3std6ranges3__45__cpo9iter_moveE,@object
	.size		_ZN39_INTERNAL_9e9cfe57_4_k_cu_e5d76e30_32604cuda3std6ranges3__45__cpo9iter_moveE,(_ZN39_INTERNAL_9e9cfe57_4_k_cu_e5d76e30_32604cuda3std3__45__cpo5beginE - _ZN39_INTERNAL_9e9cfe57_4_k_cu_e5d76e30_32604cuda3std6ranges3__45__cpo9iter_moveE)
_ZN39_INTERNAL_9e9cfe57_4_k_cu_e5d76e30_32604cuda3std6ranges3__45__cpo9iter_moveE:
	.zero		1
	.type		_ZN39_INTERNAL_9e9cfe57_4_k_cu_e5d76e30_32604cuda3std3__45__cpo5beginE,@object
	.size		_ZN39_INTERNAL_9e9cfe57_4_k_cu_e5d76e30_32604cuda3std3__45__cpo5beginE,(_ZN39_INTERNAL_9e9cfe57_4_k_cu_e5d76e30_32604cuda3std3__441_GLOBAL__N__9e9cfe57_4_k_cu_e5d76e30_32606ignoreE - _ZN39_INTERNAL_9e9cfe57_4_k_cu_e5d76e30_32604cuda3std3__45__cpo5beginE)
_ZN39_INTERNAL_9e9cfe57_4_k_cu_e5d76e30_32604cuda3std3__45__cpo5beginE:
	.zero		1
	.type		_ZN39_INTERNAL_9e9cfe57_4_k_cu_e5d76e30_32604cuda3std3__441_GLOBAL__N__9e9cfe57_4_k_cu_e5d76e30_32606ignoreE,@object
	.size		_ZN39_INTERNAL_9e9cfe57_4_k_cu_e5d76e30_32604cuda3std3__441_GLOBAL__N__9e9cfe57_4_k_cu_e5d76e30_32606ignoreE,(_ZN39_INTERNAL_9e9cfe57_4_k_cu_e5d76e30_32604cute7productE - _ZN39_INTERNAL_9e9cfe57_4_k_cu_e5d76e30_32604cuda3std3__441_GLOBAL__N__9e9cfe57_4_k_cu_e5d76e30_32606ignoreE)
_ZN39_INTERNAL_9e9cfe57_4_k_cu_e5d76e30_32604cuda3std3__441_GLOBAL__N__9e9cfe57_4_k_cu_e5d76e30_32606ignoreE:
	.zero		1
	.type		_ZN39_INTERNAL_9e9cfe57_4_k_cu_e5d76e30_32604cute7productE,@object
	.size		_ZN39_INTERNAL_9e9cfe57_4_k_cu_e5d76e30_32604cute7productE,(_ZN39_INTERNAL_9e9cfe57_4_k_cu_e5d76e30_32604cuda3std3__45__cpo3endE - _ZN39_INTERNAL_9e9cfe57_4_k_cu_e5d76e30_32604cute7productE)
_ZN39_INTERNAL_9e9cfe57_4_k_cu_e5d76e30_32604cute7productE:
	.zero		1
	.type		_ZN39_INTERNAL_9e9cfe57_4_k_cu_e5d76e30_32604cuda3std3__45__cpo3endE,@object
	.size		_ZN39_INTERNAL_9e9cfe57_4_k_cu_e5d76e30_32604cuda3std3__45__cpo3endE,(_ZN39_INTERNAL_9e9cfe57_4_k_cu_e5d76e30_32604cuda3std3__419piecewise_constructE - _ZN39_INTERNAL_9e9cfe57_4_k_cu_e5d76e30_32604cuda3std3__45__cpo3endE)
_ZN39_INTERNAL_9e9cfe57_4_k_cu_e5d76e30_32604cuda3std3__45__cpo3endE:
	.zero		1
	.type		_ZN39_INTERNAL_9e9cfe57_4_k_cu_e5d76e30_32604cuda3std3__419piecewise_constructE,@object
	.size		_ZN39_INTERNAL_9e9cfe57_4_k_cu_e5d76e30_32604cuda3std3__419piecewise_constructE,(_ZN39_INTERNAL_9e9cfe57_4_k_cu_e5d76e30_32604cuda3std3__45__cpo4cendE - _ZN39_INTERNAL_9e9cfe57_4_k_cu_e5d76e30_32604cuda3std3__419piecewise_constructE)
_ZN39_INTERNAL_9e9cfe57_4_k_cu_e5d76e30_32604cuda3std3__419piecewise_constructE:
	.zero		1
	.type		_ZN39_INTERNAL_9e9cfe57_4_k_cu_e5d76e30_32604cuda3std3__45__cpo4cendE,@object
	.size		_ZN39_INTERNAL_9e9cfe57_4_k_cu_e5d76e30_32604cuda3std3__45__cpo4cendE,(_ZN39_INTERNAL_9e9cfe57_4_k_cu_e5d76e30_32604cuda3std6ranges3__45__cpo4swapE - _ZN39_INTERNAL_9e9cfe57_4_k_cu_e5d76e30_32604cuda3std3__45__cpo4cendE)
_ZN39_INTERNAL_9e9cfe57_4_k_cu_e5d76e30_32604cuda3std3__45__cpo4cendE:
	.zero		1
	.type		_ZN39_INTERNAL_9e9cfe57_4_k_cu_e5d76e30_32604cuda3std6ranges3__45__cpo4swapE,@object
	.size		_ZN39_INTERNAL_9e9cfe57_4_k_cu_e5d76e30_32604cuda3std6ranges3__45__cpo4swapE,(.L_7 - _ZN39_INTERNAL_9e9cfe57_4_k_cu_e5d76e30_32604cuda3std6ranges3__45__cpo4swapE)
_ZN39_INTERNAL_9e9cfe57_4_k_cu_e5d76e30_32604cuda3std6ranges3__45__cpo4swapE:
	.zero		1
.L_7:


//--------------------- .nv.constant0._ZN7cutlass6KernelINS_4gemm6kernel15Rank2KUniversalINS1_11threadblock13MmaMultistageINS1_9GemmShapeILi32ELi32ELi16EEENS_9transform11threadblock28PredicatedTileAccessIteratorINS_11MatrixShapeILi32ELi16EEEdNS_6layout11ColumnMajorELi1ENS8_31PitchLinearWarpStripedThreadMapINS_16PitchLinearShapeILi32ELi16EEELi128ENSG_ILi16ELi2EEELi1EEENS_5ArrayIdLi1ELb1EEELb0ENSD_9NoPermuteEEENS9_25RegularTileAccessIteratorISC_dNSD_43ColumnMajorTensorOpMultiplicandCongruous64bELi1ESJ_Li8EEELNS_4arch14CacheOperation4KindE0ENSA_INSB_ILi16ELi32EEEdNSD_8RowMajorELi0ESJ_SL_Lb0ESM_EENSO_ISU_dNSD_40RowMajorTensorOpMultiplicandCongruous64bELi0ESJ_Li8EEELST_0EdSV_NS4_9MmaPolicyINS1_4warp11MmaTensorOpINS6_ILi16ELi16ELi16EEEdSP_dSX_dSV_NS10_17MmaTensorOpPolicyINSR_3MmaINS6_ILi8ELi8ELi4EEELi32EdSV_dSE_dSV_NSR_13OpMultiplyAddEEENSB_ILi1ELi1EEEEELi1ELb0EbEENSB_ILi0ELi0EEES1B_Li1EEELi3ELNS1_23SharedMemoryClearOptionE0EbEES1E_NS_8epilogue11threadblock8EpilogueIS7_S1A_Li1ENS1G_27PredicatedTileIteratorBlas3INS1G_26OutputTileOptimalThreadMapINS1G_15OutputTileShapeILi32ELi8ELi2ELi1ELi1EEENS1K_ILi1ELi2ELi1ELi1ELi2EEELi128ELi1ELi64EEEdLNS_8BlasModeE1EEENS1F_4warp24FragmentIteratorTensorOpIS12_S15_dNSK_IdLi2ELb1EEESV_EENS1Q_20TileIteratorTensorOpIS12_S15_dSV_EENS1G_18SharedLoadIteratorINS1N_18CompactedThreadMapEdLi8EEENS1F_6thread17LinearCombinationIdLi1EddLNS1Z_9ScaleType4KindE0ELNS_15FloatRoundStyleE2EdEENSB_ILi0ELi4EEELi1ELi1EEENS4_30GemmIdentityThreadblockSwizzleILi1EEELNS_8FillModeE2ELS1O_1EEEEEvNT_6ParamsE --------------------------
	.section	.nv.constant0._ZN7cutlass6KernelINS_4gemm6kernel15Rank2KUniversalINS1_11threadblock13MmaMultistageINS1_9GemmShapeILi32ELi32ELi16EEENS_9transform11threadblock28PredicatedTileAccessIteratorINS_11MatrixShapeILi32ELi16EEEdNS_6layout11ColumnMajorELi1ENS8_31PitchLinearWarpStripedThreadMapINS_16PitchLinearShapeILi32ELi16EEELi128ENSG_ILi16ELi2EEELi1EEENS_5ArrayIdLi1ELb1EEELb0ENSD_9NoPermuteEEENS9_25RegularTileAccessIteratorISC_dNSD_43ColumnMajorTensorOpMultiplicandCongruous64bELi1ESJ_Li8EEELNS_4arch14CacheOperation4KindE0ENSA_INSB_ILi16ELi32EEEdNSD_8RowMajorELi0ESJ_SL_Lb0ESM_EENSO_ISU_dNSD_40RowMajorTensorOpMultiplicandCongruous64bELi0ESJ_Li8EEELST_0EdSV_NS4_9MmaPolicyINS1_4warp11MmaTensorOpINS6_ILi16ELi16ELi16EEEdSP_dSX_dSV_NS10_17MmaTensorOpPolicyINSR_3MmaINS6_ILi8ELi8ELi4EEELi32EdSV_dSE_dSV_NSR_13OpMultiplyAddEEENSB_ILi1ELi1EEEEELi1ELb0EbEENSB_ILi0ELi0EEES1B_Li1EEELi3ELNS1_23SharedMemoryClearOptionE0EbEES1E_NS_8epilogue11threadblock8EpilogueIS7_S1A_Li1ENS1G_27PredicatedTileIteratorBlas3INS1G_26OutputTileOptimalThreadMapINS1G_15OutputTileShapeILi32ELi8ELi2ELi1ELi1EEENS1K_ILi1ELi2ELi1ELi1ELi2EEELi128ELi1ELi64EEEdLNS_8BlasModeE1EEENS1F_4warp24FragmentIteratorTensorOpIS12_S15_dNSK_IdLi2ELb1EEESV_EENS1Q_20TileIteratorTensorOpIS12_S15_dSV_EENS1G_18SharedLoadIteratorINS1N_18CompactedThreadMapEdLi8EEENS1F_6thread17LinearCombinationIdLi1EddLNS1Z_9ScaleType4KindE0ELNS_15FloatRoundStyleE2EdEENSB_ILi0ELi4EEELi1ELi1EEENS4_30GemmIdentityThreadblockSwizzleILi1EEELNS_8FillModeE2ELS1O_1EEEEEvNT_6ParamsE,"a",@progbits
	.sectionflags	@""
	.align	4
.nv.constant0._ZN7cutlass6KernelINS_4gemm6kernel15Rank2KUniversalINS1_11threadblock13MmaMultistageINS1_9GemmShapeILi32ELi32ELi16EEENS_9transform11threadblock28PredicatedTileAccessIteratorINS_11MatrixShapeILi32ELi16EEEdNS_6layout11ColumnMajorELi1ENS8_31PitchLinearWarpStripedThreadMapINS_16PitchLinearShapeILi32ELi16EEELi128ENSG_ILi16ELi2EEELi1EEENS_5ArrayIdLi1ELb1EEELb0ENSD_9NoPermuteEEENS9_25RegularTileAccessIteratorISC_dNSD_43ColumnMajorTensorOpMultiplicandCongruous64bELi1ESJ_Li8EEELNS_4arch14CacheOperation4KindE0ENSA_INSB_ILi16ELi32EEEdNSD_8RowMajorELi0ESJ_SL_Lb0ESM_EENSO_ISU_dNSD_40RowMajorTensorOpMultiplicandCongruous64bELi0ESJ_Li8EEELST_0EdSV_NS4_9MmaPolicyINS1_4warp11MmaTensorOpINS6_ILi16ELi16ELi16EEEdSP_dSX_dSV_NS10_17MmaTensorOpPolicyINSR_3MmaINS6_ILi8ELi8ELi4EEELi32EdSV_dSE_dSV_NSR_13OpMultiplyAddEEENSB_ILi1ELi1EEEEELi1ELb0EbEENSB_ILi0ELi0EEES1B_Li1EEELi3ELNS1_23SharedMemoryClearOptionE0EbEES1E_NS_8epilogue11threadblock8EpilogueIS7_S1A_Li1ENS1G_27PredicatedTileIteratorBlas3INS1G_26OutputTileOptimalThreadMapINS1G_15OutputTileShapeILi32ELi8ELi2ELi1ELi1EEENS1K_ILi1ELi2ELi1ELi1ELi2EEELi128ELi1ELi64EEEdLNS_8BlasModeE1EEENS1F_4warp24FragmentIteratorTensorOpIS12_S15_dNSK_IdLi2ELb1EEESV_EENS1Q_20TileIteratorTensorOpIS12_S15_dSV_EENS1G_18SharedLoadIteratorINS1N_18CompactedThreadMapEdLi8EEENS1F_6thread17LinearCombinationIdLi1EddLNS1Z_9ScaleType4KindE0ELNS_15FloatRoundStyleE2EdEENSB_ILi0ELi4EEELi1ELi1EEENS4_30GemmIdentityThreadblockSwizzleILi1EEELNS_8FillModeE2ELS1O_1EEEEEvNT_6ParamsE:
	.zero		960


//--------------------- SYMBOLS --------------------------

	.type		.nv.reservedSmem.offset0,@object
	.size		.nv.reservedSmem.offset0,0x4
